//
// Generated by NVIDIA NVVM Compiler
//
// Compiler Build ID: CL-36424714
// Cuda compilation tools, release 13.0, V13.0.88
// Based on NVVM 20.0.0
//

.version 9.0
.target sm_100
.address_size 64

	// .globl	_Z6kernelP6uchar4iii
.const .align 4 .b8 avg[384];
.const .align 4 .b8 norm_avg[384];

.visible .entry _Z6kernelP6uchar4iii(
	.param .u64 .ptr .align 1 _Z6kernelP6uchar4iii_param_0,
	.param .u32 _Z6kernelP6uchar4iii_param_1,
	.param .u32 _Z6kernelP6uchar4iii_param_2,
	.param .u32 _Z6kernelP6uchar4iii_param_3
)
{
	.local .align 16 .b8 	__local_depot0[128];
	.reg .b64 	%SP;
	.reg .b64 	%SPL;
	.reg .pred 	%p<61>;
	.reg .b16 	%rs<9>;
	.reg .b32 	%r<168>;
	.reg .b32 	%f<164>;
	.reg .b64 	%rd<40>;

	mov.u64 	%SPL, __local_depot0;
	ld.param.u64 	%rd6, [_Z6kernelP6uchar4iii_param_0];
	ld.param.u32 	%r59, [_Z6kernelP6uchar4iii_param_1];
	ld.param.u32 	%r60, [_Z6kernelP6uchar4iii_param_2];
	ld.param.u32 	%r61, [_Z6kernelP6uchar4iii_param_3];
	cvta.to.global.u64 	%rd1, %rd6;
	add.u64 	%rd2, %SPL, 0;
	mov.u32 	%r62, %ntid.x;
	mov.u32 	%r63, %ctaid.x;
	mov.u32 	%r64, %tid.x;
	mad.lo.s32 	%r1, %r62, %r63, %r64;
	mov.u32 	%r65, %ntid.y;
	mov.u32 	%r66, %ctaid.y;
	mov.u32 	%r67, %tid.y;
	mad.lo.s32 	%r163, %r65, %r66, %r67;
	mov.u32 	%r68, %nctaid.x;
	mul.lo.s32 	%r3, %r62, %r68;
	mov.u32 	%r69, %nctaid.y;
	mul.lo.s32 	%r4, %r65, %r69;
	setp.ge.s32 	%p1, %r163, %r60;
	@%p1 bra 	$L__BB0_41;
	setp.gt.s32 	%p2, %r61, 0;
	@%p2 bra 	$L__BB0_2;
	bra.uni 	$L__BB0_37;
$L__BB0_2:
	setp.ne.s32 	%p6, %r61, 1;
	@%p6 bra 	$L__BB0_6;
	add.s64 	%rd3, %rd1, 3;
$L__BB0_4:
	setp.lt.s32 	%p58, %r1, %r59;
	@%p58 bra 	$L__BB0_35;
$L__BB0_5:
	add.s32 	%r163, %r163, %r4;
	setp.lt.s32 	%p60, %r163, %r60;
	@%p60 bra 	$L__BB0_4;
	bra.uni 	$L__BB0_41;
$L__BB0_6:
	add.s32 	%r71, %r61, -1;
	and.b32  	%r5, %r61, 7;
	and.b32  	%r6, %r61, 3;
	add.s32 	%r72, %r61, 15;
	and.b32  	%r73, %r72, 15;
	add.s32 	%r7, %r73, -1;
	add.s32 	%r74, %r61, 7;
	and.b32  	%r75, %r74, 7;
	add.s32 	%r8, %r75, -1;
	and.b32  	%r9, %r61, 2147483640;
	and.b32  	%r10, %r71, 15;
	and.b32  	%r11, %r71, -16;
	and.b32  	%r12, %r72, 7;
	and.b32  	%r13, %r74, 3;
	mov.u64 	%rd27, norm_avg;
$L__BB0_7:
	setp.lt.s32 	%p7, %r1, %r59;
	@%p7 bra 	$L__BB0_9;
$L__BB0_8:
	add.s32 	%r163, %r163, %r4;
	setp.lt.s32 	%p57, %r163, %r60;
	@%p57 bra 	$L__BB0_7;
	bra.uni 	$L__BB0_41;
$L__BB0_9:
	mul.lo.s32 	%r16, %r163, %r59;
	mov.u32 	%r146, %r1;
$L__BB0_10:
	setp.lt.u32 	%p8, %r61, 8;
	add.s32 	%r77, %r146, %r16;
	mul.wide.s32 	%rd10, %r77, 4;
	add.s64 	%rd4, %rd1, %rd10;
	.pragma "used_bytes_mask 7";
	ld.global.u32 	%r78, [%rd4];
	bfe.u32 	%r79, %r78, 0, 8;
	cvt.u16.u32 	%rs2, %r79;
	and.b16  	%rs3, %rs2, 255;
	bfe.u32 	%r80, %r78, 8, 8;
	cvt.u16.u32 	%rs4, %r80;
	and.b16  	%rs5, %rs4, 255;
	bfe.u32 	%r81, %r78, 16, 8;
	cvt.u16.u32 	%rs6, %r81;
	and.b16  	%rs7, %rs6, 255;
	cvt.rn.f32.u16 	%f1, %rs3;
	cvt.rn.f32.u16 	%f2, %rs5;
	cvt.rn.f32.u16 	%f3, %rs7;
	mov.b32 	%r161, 0;
	@%p8 bra 	$L__BB0_13;
	mov.b32 	%r147, 0;
$L__BB0_12:
	.pragma "nounroll";
	mul.wide.u32 	%rd11, %r147, 12;
	mov.u64 	%rd12, norm_avg;
	add.s64 	%rd13, %rd12, %rd11;
	ld.const.f32 	%f14, [%rd13];
	ld.const.f32 	%f15, [%rd13+4];
	mul.f32 	%f16, %f15, %f2;
	ld.const.f32 	%f17, [%rd13+8];
	fma.rn.f32 	%f18, %f14, %f1, %f16;
	fma.rn.f32 	%f19, %f17, %f3, %f18;
	mul.wide.u32 	%rd14, %r147, 4;
	add.s64 	%rd15, %rd2, %rd14;
	ld.const.f32 	%f20, [%rd13+12];
	ld.const.f32 	%f21, [%rd13+16];
	mul.f32 	%f22, %f21, %f2;
	ld.const.f32 	%f23, [%rd13+20];
	fma.rn.f32 	%f24, %f20, %f1, %f22;
	fma.rn.f32 	%f25, %f23, %f3, %f24;
	ld.const.f32 	%f26, [%rd13+24];
	ld.const.f32 	%f27, [%rd13+28];
	mul.f32 	%f28, %f27, %f2;
	ld.const.f32 	%f29, [%rd13+32];
	fma.rn.f32 	%f30, %f26, %f1, %f28;
	fma.rn.f32 	%f31, %f29, %f3, %f30;
	ld.const.f32 	%f32, [%rd13+36];
	ld.const.f32 	%f33, [%rd13+40];
	mul.f32 	%f34, %f33, %f2;
	ld.const.f32 	%f35, [%rd13+44];
	fma.rn.f32 	%f36, %f32, %f1, %f34;
	fma.rn.f32 	%f37, %f35, %f3, %f36;
	st.local.v4.f32 	[%rd15], {%f19, %f25, %f31, %f37};
	ld.const.f32 	%f38, [%rd13+48];
	ld.const.f32 	%f39, [%rd13+52];
	mul.f32 	%f40, %f39, %f2;
	ld.const.f32 	%f41, [%rd13+56];
	fma.rn.f32 	%f42, %f38, %f1, %f40;
	fma.rn.f32 	%f43, %f41, %f3, %f42;
	ld.const.f32 	%f44, [%rd13+60];
	ld.const.f32 	%f45, [%rd13+64];
	mul.f32 	%f46, %f45, %f2;
	ld.const.f32 	%f47, [%rd13+68];
	fma.rn.f32 	%f48, %f44, %f1, %f46;
	fma.rn.f32 	%f49, %f47, %f3, %f48;
	ld.const.f32 	%f50, [%rd13+72];
	ld.const.f32 	%f51, [%rd13+76];
	mul.f32 	%f52, %f51, %f2;
	ld.const.f32 	%f53, [%rd13+80];
	fma.rn.f32 	%f54, %f50, %f1, %f52;
	fma.rn.f32 	%f55, %f53, %f3, %f54;
	ld.const.f32 	%f56, [%rd13+84];
	ld.const.f32 	%f57, [%rd13+88];
	mul.f32 	%f58, %f57, %f2;
	ld.const.f32 	%f59, [%rd13+92];
	fma.rn.f32 	%f60, %f56, %f1, %f58;
	fma.rn.f32 	%f61, %f59, %f3, %f60;
	st.local.v4.f32 	[%rd15+16], {%f43, %f49, %f55, %f61};
	add.s32 	%r147, %r147, 8;
	setp.eq.s32 	%p9, %r147, %r9;
	mov.u32 	%r161, %r9;
	@%p9 bra 	$L__BB0_13;
	bra.uni 	$L__BB0_12;
$L__BB0_13:
	setp.eq.s32 	%p10, %r5, 0;
	@%p10 bra 	$L__BB0_21;
	add.s32 	%r83, %r5, -1;
	setp.lt.u32 	%p11, %r83, 3;
	@%p11 bra 	$L__BB0_16;
	mul.wide.u32 	%rd16, %r161, 12;
	mov.u64 	%rd17, norm_avg;
	add.s64 	%rd18, %rd17, %rd16;
	ld.const.f32 	%f62, [%rd18];
	ld.const.f32 	%f63, [%rd18+4];
	mul.f32 	%f64, %f63, %f2;
	ld.const.f32 	%f65, [%rd18+8];
	fma.rn.f32 	%f66, %f62, %f1, %f64;
	fma.rn.f32 	%f67, %f65, %f3, %f66;
	mul.wide.u32 	%rd19, %r161, 4;
	add.s64 	%rd20, %rd2, %rd19;
	st.local.f32 	[%rd20], %f67;
	ld.const.f32 	%f68, [%rd18+12];
	ld.const.f32 	%f69, [%rd18+16];
	mul.f32 	%f70, %f69, %f2;
	ld.const.f32 	%f71, [%rd18+20];
	fma.rn.f32 	%f72, %f68, %f1, %f70;
	fma.rn.f32 	%f73, %f71, %f3, %f72;
	st.local.f32 	[%rd20+4], %f73;
	ld.const.f32 	%f74, [%rd18+24];
	ld.const.f32 	%f75, [%rd18+28];
	mul.f32 	%f76, %f75, %f2;
	ld.const.f32 	%f77, [%rd18+32];
	fma.rn.f32 	%f78, %f74, %f1, %f76;
	fma.rn.f32 	%f79, %f77, %f3, %f78;
	st.local.f32 	[%rd20+8], %f79;
	ld.const.f32 	%f80, [%rd18+36];
	ld.const.f32 	%f81, [%rd18+40];
	mul.f32 	%f82, %f81, %f2;
	ld.const.f32 	%f83, [%rd18+44];
	fma.rn.f32 	%f84, %f80, %f1, %f82;
	fma.rn.f32 	%f85, %f83, %f3, %f84;
	st.local.f32 	[%rd20+12], %f85;
	add.s32 	%r161, %r161, 4;
$L__BB0_16:
	setp.eq.s32 	%p12, %r6, 0;
	@%p12 bra 	$L__BB0_21;
	setp.eq.s32 	%p13, %r6, 1;
	@%p13 bra 	$L__BB0_19;
	mul.wide.u32 	%rd21, %r161, 12;
	mov.u64 	%rd22, norm_avg;
	add.s64 	%rd23, %rd22, %rd21;
	ld.const.f32 	%f86, [%rd23];
	ld.const.f32 	%f87, [%rd23+4];
	mul.f32 	%f88, %f87, %f2;
	ld.const.f32 	%f89, [%rd23+8];
	fma.rn.f32 	%f90, %f86, %f1, %f88;
	fma.rn.f32 	%f91, %f89, %f3, %f90;
	mul.wide.u32 	%rd24, %r161, 4;
	add.s64 	%rd25, %rd2, %rd24;
	st.local.f32 	[%rd25], %f91;
	ld.const.f32 	%f92, [%rd23+12];
	ld.const.f32 	%f93, [%rd23+16];
	mul.f32 	%f94, %f93, %f2;
	ld.const.f32 	%f95, [%rd23+20];
	fma.rn.f32 	%f96, %f92, %f1, %f94;
	fma.rn.f32 	%f97, %f95, %f3, %f96;
	st.local.f32 	[%rd25+4], %f97;
	add.s32 	%r161, %r161, 2;
$L__BB0_19:
	and.b32  	%r84, %r61, 1;
	setp.eq.b32 	%p14, %r84, 1;
	not.pred 	%p15, %p14;
	@%p15 bra 	$L__BB0_21;
	mul.wide.u32 	%rd26, %r161, 12;
	add.s64 	%rd28, %rd27, %rd26;
	ld.const.f32 	%f98, [%rd28];
	ld.const.f32 	%f99, [%rd28+4];
	mul.f32 	%f100, %f99, %f2;
	ld.const.f32 	%f101, [%rd28+8];
	fma.rn.f32 	%f102, %f98, %f1, %f100;
	fma.rn.f32 	%f103, %f101, %f3, %f102;
	mul.wide.u32 	%rd29, %r161, 4;
	add.s64 	%rd30, %rd2, %rd29;
	st.local.f32 	[%rd30], %f103;
$L__BB0_21:
	add.s32 	%r88, %r61, -2;
	setp.lt.u32 	%p16, %r88, 15;
	ld.local.f32 	%f161, [%rd2];
	mov.b32 	%r152, 1;
	mov.b32 	%r159, 0;
	@%p16 bra 	$L__BB0_24;
	mov.b32 	%r152, 1;
	mov.b32 	%r159, 0;
$L__BB0_23:
	.pragma "nounroll";
	mul.wide.u32 	%rd31, %r152, 4;
	add.s64 	%rd32, %rd2, %rd31;
	ld.local.f32 	%f104, [%rd32];
	setp.lt.f32 	%p17, %f161, %f104;
	selp.b32 	%r91, %r152, %r159, %p17;
	selp.f32 	%f105, %f104, %f161, %p17;
	add.s32 	%r92, %r152, 1;
	ld.local.v2.f32 	{%f106, %f107}, [%rd32+4];
	setp.lt.f32 	%p18, %f105, %f106;
	selp.b32 	%r93, %r92, %r91, %p18;
	selp.f32 	%f108, %f106, %f105, %p18;
	add.s32 	%r94, %r152, 2;
	setp.lt.f32 	%p19, %f108, %f107;
	selp.b32 	%r95, %r94, %r93, %p19;
	selp.f32 	%f109, %f107, %f108, %p19;
	add.s32 	%r96, %r152, 3;
	ld.local.v4.f32 	{%f110, %f111, %f112, %f113}, [%rd32+12];
	setp.lt.f32 	%p20, %f109, %f110;
	selp.b32 	%r97, %r96, %r95, %p20;
	selp.f32 	%f114, %f110, %f109, %p20;
	add.s32 	%r98, %r152, 4;
	setp.lt.f32 	%p21, %f114, %f111;
	selp.b32 	%r99, %r98, %r97, %p21;
	selp.f32 	%f115, %f111, %f114, %p21;
	add.s32 	%r100, %r152, 5;
	setp.lt.f32 	%p22, %f115, %f112;
	selp.b32 	%r101, %r100, %r99, %p22;
	selp.f32 	%f116, %f112, %f115, %p22;
	add.s32 	%r102, %r152, 6;
	setp.lt.f32 	%p23, %f116, %f113;
	selp.b32 	%r103, %r102, %r101, %p23;
	selp.f32 	%f117, %f113, %f116, %p23;
	add.s32 	%r104, %r152, 7;
	ld.local.v4.f32 	{%f118, %f119, %f120, %f121}, [%rd32+28];
	setp.lt.f32 	%p24, %f117, %f118;
	selp.b32 	%r105, %r104, %r103, %p24;
	selp.f32 	%f122, %f118, %f117, %p24;
	add.s32 	%r106, %r152, 8;
	setp.lt.f32 	%p25, %f122, %f119;
	selp.b32 	%r107, %r106, %r105, %p25;
	selp.f32 	%f123, %f119, %f122, %p25;
	add.s32 	%r108, %r152, 9;
	setp.lt.f32 	%p26, %f123, %f120;
	selp.b32 	%r109, %r108, %r107, %p26;
	selp.f32 	%f124, %f120, %f123, %p26;
	add.s32 	%r110, %r152, 10;
	setp.lt.f32 	%p27, %f124, %f121;
	selp.b32 	%r111, %r110, %r109, %p27;
	selp.f32 	%f125, %f121, %f124, %p27;
	add.s32 	%r112, %r152, 11;
	ld.local.v4.f32 	{%f126, %f127, %f128, %f129}, [%rd32+44];
	setp.lt.f32 	%p28, %f125, %f126;
	selp.b32 	%r113, %r112, %r111, %p28;
	selp.f32 	%f130, %f126, %f125, %p28;
	add.s32 	%r114, %r152, 12;
	setp.lt.f32 	%p29, %f130, %f127;
	selp.b32 	%r115, %r114, %r113, %p29;
	selp.f32 	%f131, %f127, %f130, %p29;
	add.s32 	%r116, %r152, 13;
	setp.lt.f32 	%p30, %f131, %f128;
	selp.b32 	%r117, %r116, %r115, %p30;
	selp.f32 	%f132, %f128, %f131, %p30;
	add.s32 	%r118, %r152, 14;
	setp.lt.f32 	%p31, %f132, %f129;
	selp.b32 	%r119, %r118, %r117, %p31;
	selp.f32 	%f133, %f129, %f132, %p31;
	add.s32 	%r120, %r152, 15;
	ld.local.f32 	%f134, [%rd32+60];
	setp.lt.f32 	%p32, %f133, %f134;
	selp.b32 	%r159, %r120, %r119, %p32;
	selp.f32 	%f161, %f134, %f133, %p32;
	add.s32 	%r152, %r152, 16;
	setp.ne.s32 	%p33, %r120, %r11;
	@%p33 bra 	$L__BB0_23;
$L__BB0_24:
	setp.eq.s32 	%p34, %r10, 0;
	@%p34 bra 	$L__BB0_34;
	setp.lt.u32 	%p35, %r7, 7;
	@%p35 bra 	$L__BB0_27;
	mul.wide.u32 	%rd33, %r152, 4;
	add.s64 	%rd34, %rd2, %rd33;
	ld.local.f32 	%f135, [%rd34];
	setp.lt.f32 	%p36, %f161, %f135;
	selp.b32 	%r122, %r152, %r159, %p36;
	selp.f32 	%f136, %f135, %f161, %p36;
	add.s32 	%r123, %r152, 1;
	ld.local.f32 	%f137, [%rd34+4];
	setp.lt.f32 	%p37, %f136, %f137;
	selp.b32 	%r124, %r123, %r122, %p37;
	selp.f32 	%f138, %f137, %f136, %p37;
	add.s32 	%r125, %r152, 2;
	ld.local.f32 	%f139, [%rd34+8];
	setp.lt.f32 	%p38, %f138, %f139;
	selp.b32 	%r126, %r125, %r124, %p38;
	selp.f32 	%f140, %f139, %f138, %p38;
	add.s32 	%r127, %r152, 3;
	ld.local.f32 	%f141, [%rd34+12];
	setp.lt.f32 	%p39, %f140, %f141;
	selp.b32 	%r128, %r127, %r126, %p39;
	selp.f32 	%f142, %f141, %f140, %p39;
	add.s32 	%r129, %r152, 4;
	ld.local.f32 	%f143, [%rd34+16];
	setp.lt.f32 	%p40, %f142, %f143;
	selp.b32 	%r130, %r129, %r128, %p40;
	selp.f32 	%f144, %f143, %f142, %p40;
	add.s32 	%r131, %r152, 5;
	ld.local.f32 	%f145, [%rd34+20];
	setp.lt.f32 	%p41, %f144, %f145;
	selp.b32 	%r132, %r131, %r130, %p41;
	selp.f32 	%f146, %f145, %f144, %p41;
	add.s32 	%r133, %r152, 6;
	ld.local.f32 	%f147, [%rd34+24];
	setp.lt.f32 	%p42, %f146, %f147;
	selp.b32 	%r134, %r133, %r132, %p42;
	selp.f32 	%f148, %f147, %f146, %p42;
	add.s32 	%r135, %r152, 7;
	ld.local.f32 	%f149, [%rd34+28];
	setp.lt.f32 	%p43, %f148, %f149;
	selp.b32 	%r159, %r135, %r134, %p43;
	selp.f32 	%f161, %f149, %f148, %p43;
	add.s32 	%r152, %r152, 8;
$L__BB0_27:
	setp.eq.s32 	%p44, %r12, 0;
	@%p44 bra 	$L__BB0_34;
	setp.lt.u32 	%p45, %r8, 3;
	@%p45 bra 	$L__BB0_30;
	mul.wide.u32 	%rd35, %r152, 4;
	add.s64 	%rd36, %rd2, %rd35;
	ld.local.f32 	%f150, [%rd36];
	setp.lt.f32 	%p46, %f161, %f150;
	selp.b32 	%r137, %r152, %r159, %p46;
	selp.f32 	%f151, %f150, %f161, %p46;
	add.s32 	%r138, %r152, 1;
	ld.local.f32 	%f152, [%rd36+4];
	setp.lt.f32 	%p47, %f151, %f152;
	selp.b32 	%r139, %r138, %r137, %p47;
	selp.f32 	%f153, %f152, %f151, %p47;
	add.s32 	%r140, %r152, 2;
	ld.local.f32 	%f154, [%rd36+8];
	setp.lt.f32 	%p48, %f153, %f154;
	selp.b32 	%r141, %r140, %r139, %p48;
	selp.f32 	%f155, %f154, %f153, %p48;
	add.s32 	%r142, %r152, 3;
	ld.local.f32 	%f156, [%rd36+12];
	setp.lt.f32 	%p49, %f155, %f156;
	selp.b32 	%r159, %r142, %r141, %p49;
	selp.f32 	%f161, %f156, %f155, %p49;
	add.s32 	%r152, %r152, 4;
$L__BB0_30:
	setp.eq.s32 	%p50, %r13, 0;
	@%p50 bra 	$L__BB0_34;
	setp.eq.s32 	%p51, %r13, 1;
	mul.wide.u32 	%rd37, %r152, 4;
	add.s64 	%rd5, %rd2, %rd37;
	ld.local.f32 	%f157, [%rd5];
	setp.lt.f32 	%p52, %f161, %f157;
	selp.b32 	%r159, %r152, %r159, %p52;
	selp.f32 	%f11, %f157, %f161, %p52;
	@%p51 bra 	$L__BB0_34;
	setp.eq.s32 	%p53, %r13, 2;
	add.s32 	%r143, %r152, 1;
	ld.local.f32 	%f158, [%rd5+4];
	setp.lt.f32 	%p54, %f11, %f158;
	selp.b32 	%r159, %r143, %r159, %p54;
	selp.f32 	%f12, %f158, %f11, %p54;
	@%p53 bra 	$L__BB0_34;
	add.s32 	%r144, %r152, 2;
	ld.local.f32 	%f159, [%rd5+8];
	setp.lt.f32 	%p55, %f12, %f159;
	selp.b32 	%r159, %r144, %r159, %p55;
$L__BB0_34:
	st.global.u8 	[%rd4+3], %r159;
	add.s32 	%r146, %r146, %r3;
	setp.lt.s32 	%p56, %r146, %r59;
	@%p56 bra 	$L__BB0_10;
	bra.uni 	$L__BB0_8;
$L__BB0_35:
	mad.lo.s32 	%r164, %r163, %r59, %r1;
	mov.u32 	%r165, %r1;
$L__BB0_36:
	mul.wide.s32 	%rd38, %r164, 4;
	add.s64 	%rd39, %rd3, %rd38;
	mov.b16 	%rs8, 0;
	st.global.u8 	[%rd39], %rs8;
	add.s32 	%r165, %r165, %r3;
	add.s32 	%r164, %r164, %r3;
	setp.lt.s32 	%p59, %r165, %r59;
	@%p59 bra 	$L__BB0_36;
	bra.uni 	$L__BB0_5;
$L__BB0_37:
	setp.ge.s32 	%p3, %r1, %r59;
	@%p3 bra 	$L__BB0_40;
	mul.lo.s32 	%r55, %r163, %r59;
	mov.u32 	%r167, %r1;
$L__BB0_39:
	add.s32 	%r70, %r167, %r55;
	mul.wide.s32 	%rd8, %r70, 4;
	add.s64 	%rd9, %rd1, %rd8;
	mov.b16 	%rs1, 0;
	st.global.u8 	[%rd9+3], %rs1;
	add.s32 	%r167, %r167, %r3;
	setp.lt.s32 	%p4, %r167, %r59;
	@%p4 bra 	$L__BB0_39;
$L__BB0_40:
	add.s32 	%r163, %r163, %r4;
	setp.lt.s32 	%p5, %r163, %r60;
	@%p5 bra 	$L__BB0_37;
$L__BB0_41:
	ret;

}


// ===== COMPILED SASS (sm_100) =====

	.target	sm_100

	.elftype	@"ET_EXEC"


//--------------------- .note.nv.tkinfo           --------------------------
	.section	.note.nv.tkinfo,"",@"SHT_NOTE"
	.sectionflags	@"SHF_NOTE_NV_TKINFO"
	.tkinfo
        /*0018*/ 	.word	0x00000002
        /*0030*/ 	.string	""
        /*0030*/ 	.string	"ptxas"
        /*0030*/ 	.string	"Cuda compilation tools, release 13.0, V13.0.88"
        /*0030*/ 	.string	"Build cuda_13.0.r13.0/compiler.36424714_0"
        /*0030*/ 	.string	"-arch sm_100 -m 64 "



//--------------------- .note.nv.cuinfo           --------------------------
	.section	.note.nv.cuinfo,"",@"SHT_NOTE"
	.sectionflags	@"SHF_NOTE_NV_CUINFO"
        /*0018*/ 	.short	0x0002
        /*001a*/ 	.short	0x0064
        /*001c*/ 	.short	0x0082
	.zero		2


//--------------------- .nv.info                  --------------------------
	.section	.nv.info,"",@"SHT_CUDA_INFO"
	.align	4


	//----- nvinfo : EIATTR_REGCOUNT
	.align		4
        /*0000*/ 	.byte	0x04, 0x2f
        /*0002*/ 	.short	(.L_3 - .L_2)
	.align		4
.L_2:
        /*0004*/ 	.word	index@(_Z6kernelP6uchar4iii)
        /*0008*/ 	.word	0x00000020


	//----- nvinfo : EIATTR_FRAME_SIZE
	.align		4
.L_3:
        /*000c*/ 	.byte	0x04, 0x11
        /*000e*/ 	.short	(.L_5 - .L_4)
	.align		4
.L_4:
        /*0010*/ 	.word	index@(_Z6kernelP6uchar4iii)
        /*0014*/ 	.word	0x00000080


	//----- nvinfo : EIATTR_MIN_STACK_SIZE
	.align		4
.L_5:
        /*0018*/ 	.byte	0x04, 0x12
        /*001a*/ 	.short	(.L_7 - .L_6)
	.align		4
.L_6:
        /*001c*/ 	.word	index@(_Z6kernelP6uchar4iii)
        /*0020*/ 	.word	0x00000080
.L_7:


//--------------------- .nv.compat                --------------------------
	.section	.nv.compat,"",@"SHT_CUDA_COMPAT_INFO"
	.align	4
        /*0000*/ 	.byte	0x02, 0x09, 0x00, 0x00, 0x02, 0x02, 0x01, 0x00, 0x02, 0x05, 0x05, 0x00, 0x03, 0x07, 0x01, 0x01
        /*0010*/ 	.byte	0x02, 0x03, 0x00, 0x00, 0x02, 0x06, 0x01, 0x00, 0x04, 0x0b, 0x08, 0x00, 0x09, 0x00, 0x00, 0x00
        /*0020*/ 	.byte	0x00, 0x00, 0x00, 0x00


//--------------------- .nv.info._Z6kernelP6uchar4iii --------------------------
	.section	.nv.info._Z6kernelP6uchar4iii,"",@"SHT_CUDA_INFO"
	.sectionflags	@""
	.align	4


	//----- nvinfo : EIATTR_CUDA_API_VERSION
	.align		4
        /*0000*/ 	.byte	0x04, 0x37
        /*0002*/ 	.short	(.L_9 - .L_8)
.L_8:
        /*0004*/ 	.word	0x00000082


	//----- nvinfo : EIATTR_KPARAM_INFO
	.align		4
.L_9:
        /*0008*/ 	.byte	0x04, 0x17
        /*000a*/ 	.short	(.L_11 - .L_10)
.L_10:
        /*000c*/ 	.word	0x00000000
        /*0010*/ 	.short	0x0003
        /*0012*/ 	.short	0x0010
        /*0014*/ 	.byte	0x00, 0xf0, 0x11, 0x00


	//----- nvinfo : EIATTR_KPARAM_INFO
	.align		4
.L_11:
        /*0018*/ 	.byte	0x04, 0x17
        /*001a*/ 	.short	(.L_13 - .L_12)
.L_12:
        /*001c*/ 	.word	0x00000000
        /*0020*/ 	.short	0x0002
        /*0022*/ 	.short	0x000c
        /*0024*/ 	.byte	0x00, 0xf0, 0x11, 0x00


	//----- nvinfo : EIATTR_KPARAM_INFO
	.align		4
.L_13:
        /*0028*/ 	.byte	0x04, 0x17
        /*002a*/ 	.short	(.L_15 - .L_14)
.L_14:
        /*002c*/ 	.word	0x00000000
        /*0030*/ 	.short	0x0001
        /*0032*/ 	.short	0x0008
        /*0034*/ 	.byte	0x00, 0xf0, 0x11, 0x00


	//----- nvinfo : EIATTR_KPARAM_INFO
	.align		4
.L_15:
        /*0038*/ 	.byte	0x04, 0x17
        /*003a*/ 	.short	(.L_17 - .L_16)
.L_16:
        /*003c*/ 	.word	0x00000000
        /*0040*/ 	.short	0x0000
        /*0042*/ 	.short	0x0000
        /*0044*/ 	.byte	0x00, 0xf5, 0x21, 0x00


	//----- nvinfo : EIATTR_SPARSE_MMA_MASK
	.align		4
.L_17:
        /*0048*/ 	.byte	0x03, 0x50
        /*004a*/ 	.short	0x0000


	//----- nvinfo : EIATTR_MAXREG_COUNT
	.align		4
        /*004c*/ 	.byte	0x03, 0x1b
        /*004e*/ 	.short	0x00ff


	//----- nvinfo : EIATTR_MERCURY_ISA_VERSION
	.align		4
        /*0050*/ 	.byte	0x03, 0x5f
        /*0052*/ 	.short	0x0101


	//----- nvinfo : EIATTR_UNUSED_LOAD_BYTE_OFFSET
	.align		4
        /*0054*/ 	.byte	0x04, 0x44
        /*0056*/ 	.short	(.L_19 - .L_18)


	//   ....[0]....
.L_18:
        /*0058*/ 	.word	0x00000570
        /*005c*/ 	.word	0x00000007


	//----- nvinfo : EIATTR_VRC_CTA_INIT_COUNT
	.align		4
.L_19:
        /*0060*/ 	.byte	0x02, 0x4a
	.zero		1
	.zero		1


	//----- nvinfo : EIATTR_EXIT_INSTR_OFFSETS
	.align		4
        /*0064*/ 	.byte	0x04, 0x1c
        /*0066*/ 	.short	(.L_21 - .L_20)


	//   ....[0]....
.L_20:
        /*0068*/ 	.word	0x00000100


	//   ....[1]....
        /*006c*/ 	.word	0x00000260


	//   ....[2]....
        /*0070*/ 	.word	0x000003f0


	//   ....[3]....
        /*0074*/ 	.word	0x00001620


	//----- nvinfo : EIATTR_CRS_STACK_SIZE
	.align		4
.L_21:
        /*0078*/ 	.byte	0x04, 0x1e
        /*007a*/ 	.short	(.L_23 - .L_22)
.L_22:
        /*007c*/ 	.word	0x00000000


	//----- nvinfo : EIATTR_CBANK_PARAM_SIZE
	.align		4
.L_23:
        /*0080*/ 	.byte	0x03, 0x19
        /*0082*/ 	.short	0x0014


	//----- nvinfo : EIATTR_PARAM_CBANK
	.align		4
        /*0084*/ 	.byte	0x04, 0x0a
        /*0086*/ 	.short	(.L_25 - .L_24)
	.align		4
.L_24:
        /*0088*/ 	.word	index@(.nv.constant0._Z6kernelP6uchar4iii)
        /*008c*/ 	.short	0x0380
        /*008e*/ 	.short	0x0014


	//----- nvinfo : EIATTR_SW_WAR
	.align		4
.L_25:
        /*0090*/ 	.byte	0x04, 0x36
        /*0092*/ 	.short	(.L_27 - .L_26)
.L_26:
        /*0094*/ 	.word	0x00000008
.L_27:


//--------------------- .nv.callgraph             --------------------------
	.section	.nv.callgraph,"",@"SHT_CUDA_CALLGRAPH"
	.align	4
	.sectionentsize	8
	.align		4
        /*0000*/ 	.word	0x00000000
	.align		4
        /*0004*/ 	.word	0xffffffff
	.align		4
        /*0008*/ 	.word	0x00000000
	.align		4
        /*000c*/ 	.word	0xfffffffe
	.align		4
        /*0010*/ 	.word	0x00000000
	.align		4
        /*0014*/ 	.word	0xfffffffd
	.align		4
        /*0018*/ 	.word	0x00000000
	.align		4
        /*001c*/ 	.word	0xfffffffc


//--------------------- .nv.constant3             --------------------------
	.section	.nv.constant3,"a",@progbits
	.align	4
.nv.constant3:
	.type		avg,@object
	.size		avg,(norm_avg - avg)
avg:
	.zero		384
	.type		norm_avg,@object
	.size		norm_avg,(.L_1 - norm_avg)
norm_avg:
	.zero		384
.L_1:


//--------------------- .text._Z6kernelP6uchar4iii --------------------------
	.section	.text._Z6kernelP6uchar4iii,"ax",@progbits
	.align	128
        .global         _Z6kernelP6uchar4iii
        .type           _Z6kernelP6uchar4iii,@function
        .size           _Z6kernelP6uchar4iii,(.L_x_25 - _Z6kernelP6uchar4iii)
        .other          _Z6kernelP6uchar4iii,@"STO_CUDA_ENTRY STV_DEFAULT"
_Z6kernelP6uchar4iii:
.text._Z6kernelP6uchar4iii:
[----:B------:R-:W0:Y:S01]  /*0000*/  LDC R1, c[0x0][0x37c] ;  /* 0x0000df00ff017b82 */ /* 0x000e220000000800 */
[----:B------:R-:W1:Y:S01]  /*0010*/  S2R R3, SR_CTAID.Y ;  /* 0x0000000000037919 */ /* 0x000e620000002600 */
[----:B------:R-:W2:Y:S01]  /*0020*/  LDCU UR7, c[0x0][0x360] ;  /* 0x00006c00ff0777ac */ /* 0x000ea20008000800 */
[----:B0-----:R-:W-:Y:S01]  /*0030*/  VIADD R1, R1, 0xffffff80 ;  /* 0xffffff8001017836 */ /* 0x001fe20000000000 */
[----:B------:R-:W1:Y:S01]  /*0040*/  S2R R2, SR_TID.Y ;  /* 0x0000000000027919 */ /* 0x000e620000002200 */
[----:B------:R-:W1:Y:S01]  /*0050*/  LDCU UR5, c[0x0][0x364] ;  /* 0x00006c80ff0577ac */ /* 0x000e620008000800 */
[----:B------:R-:W0:Y:S01]  /*0060*/  S2R R0, SR_CTAID.X ;  /* 0x0000000000007919 */ /* 0x000e220000002500 */
[----:B------:R-:W3:Y:S01]  /*0070*/  LDCU UR8, c[0x0][0x38c] ;  /* 0x00007180ff0877ac */ /* 0x000ee20008000800 */
[----:B------:R-:W0:Y:S01]  /*0080*/  S2R R5, SR_TID.X ;  /* 0x0000000000057919 */ /* 0x000e220000002100 */
[----:B------:R-:W2:Y:S01]  /*0090*/  LDCU UR4, c[0x0][0x370] ;  /* 0x00006e00ff0477ac */ /* 0x000ea20008000800 */
[----:B------:R-:W4:Y:S01]  /*00a0*/  LDCU UR6, c[0x0][0x374] ;  /* 0x00006e80ff0677ac */ /* 0x000f220008000800 */
[----:B--2---:R-:W-:Y:S01]  /*00b0*/  UIMAD UR4, UR7, UR4, URZ ;  /* 0x00000004070472a4 */ /* 0x004fe2000f8e02ff */
[----:B-1----:R-:W-:Y:S01]  /*00c0*/  IMAD R3, R3, UR5, R2 ;  /* 0x0000000503037c24 */ /* 0x002fe2000f8e0202 */
[----:B----4-:R-:W-:-:S04]  /*00d0*/  UIMAD UR5, UR5, UR6, URZ ;  /* 0x00000006050572a4 */ /* 0x010fc8000f8e02ff */
[----:B---3--:R-:W-:Y:S01]  /*00e0*/  ISETP.GE.AND P0, PT, R3, UR8, PT ;  /* 0x0000000803007c0c */ /* 0x008fe2000bf06270 */
[----:B0-----:R-:W-:-:S12]  /*00f0*/  IMAD R0, R0, UR7, R5 ;  /* 0x0000000700007c24 */ /* 0x001fd8000f8e0205 */
[----:B------:R-:W-:Y:S05]  /*0100*/  @P0 EXIT ;  /* 0x000000000000094d */ /* 0x000fea0003800000 */
[----:B------:R-:W0:Y:S01]  /*0110*/  LDC R19, c[0x0][0x390] ;  /* 0x0000e400ff137b82 */ /* 0x000e220000000800 */
[----:B------:R-:W1:Y:S01]  /*0120*/  LDCU.64 UR8, c[0x0][0x358] ;  /* 0x00006b00ff0877ac */ /* 0x000e620008000a00 */
[----:B0-----:R-:W-:-:S13]  /*0130*/  ISETP.GT.AND P0, PT, R19, RZ, PT ;  /* 0x000000ff1300720c */ /* 0x001fda0003f04270 */
[----:B-1----:R-:W-:Y:S05]  /*0140*/  @P0 BRA `(.L_x_0) ;  /* 0x0000000000480947 */ /* 0x002fea0003800000 */
.L_x_4:
[----:B------:R-:W0:Y:S01]  /*0150*/  LDC R9, c[0x0][0x388] ;  /* 0x0000e200ff097b82 */ /* 0x000e220000000800 */
[----:B------:R-:W-:Y:S01]  /*0160*/  BSSY.RECONVERGENT B0, `(.L_x_1) ;  /* 0x000000b000007945 */ /* 0x000fe20003800200 */
[----:B0-----:R-:W-:-:S13]  /*0170*/  ISETP.GE.AND P0, PT, R0, R9, PT ;  /* 0x000000090000720c */ /* 0x001fda0003f06270 */
[----:B------:R-:W-:Y:S05]  /*0180*/  @P0 BRA `(.L_x_2) ;  /* 0x0000000000200947 */ /* 0x000fea0003800000 */
[----:B------:R-:W0:Y:S01]  /*0190*/  LDC.64 R6, c[0x0][0x380] ;  /* 0x0000e000ff067b82 */ /* 0x000e220000000a00 */
[----:B------:R-:W-:-:S07]  /*01a0*/  IMAD.MOV.U32 R2, RZ, RZ, R0 ;  /* 0x000000ffff027224 */ /* 0x000fce00078e0000 */
.L_x_3:
[----:B------:R-:W-:Y:S02]  /*01b0*/  IMAD R5, R3, R9, R2 ;  /* 0x0000000903057224 */ /* 0x000fe400078e0202 */
[----:B------:R-:W-:Y:S02]  /*01c0*/  VIADD R2, R2, UR4 ;  /* 0x0000000402027c36 */ /* 0x000fe40008000000 */
[----:B0-----:R-:W-:-:S03]  /*01d0*/  IMAD.WIDE R4, R5, 0x4, R6 ;  /* 0x0000000405047825 */ /* 0x001fc600078e0206 */
[----:B------:R-:W-:Y:S02]  /*01e0*/  ISETP.GE.AND P0, PT, R2, R9, PT ;  /* 0x000000090200720c */ /* 0x000fe40003f06270 */
[----:B------:R1:W-:Y:S11]  /*01f0*/  STG.E.U8 desc[UR8][R4.64+0x3], RZ ;  /* 0x000003ff04007986 */ /* 0x0003f6000c101108 */
[----:B-1----:R-:W-:Y:S05]  /*0200*/  @!P0 BRA `(.L_x_3) ;  /* 0xfffffffc00e88947 */ /* 0x002fea000383ffff */
.L_x_2:
[----:B------:R-:W-:Y:S05]  /*0210*/  BSYNC.RECONVERGENT B0 ;  /* 0x0000000000007941 */ /* 0x000fea0003800200 */
.L_x_1:
[----:B------:R-:W0:Y:S01]  /*0220*/  LDCU UR6, c[0x0][0x38c] ;  /* 0x00007180ff0677ac */ /* 0x000e220008000800 */
[----:B------:R-:W-:-:S05]  /*0230*/  VIADD R3, R3, UR5 ;  /* 0x0000000503037c36 */ /* 0x000fca0008000000 */
[----:B0-----:R-:W-:-:S13]  /*0240*/  ISETP.GE.AND P0, PT, R3, UR6, PT ;  /* 0x0000000603007c0c */ /* 0x001fda000bf06270 */
[----:B------:R-:W-:Y:S05]  /*0250*/  @!P0 BRA `(.L_x_4) ;  /* 0xfffffffc00bc8947 */ /* 0x000fea000383ffff */
[----:B------:R-:W-:Y:S05]  /*0260*/  EXIT ;  /* 0x000000000000794d */ /* 0x000fea0003800000 */
.L_x_0:
[----:B------:R-:W-:-:S13]  /*0270*/  ISETP.NE.AND P0, PT, R19, 0x1, PT ;  /* 0x000000011300780c */ /* 0x000fda0003f05270 */
[----:B------:R-:W-:Y:S05]  /*0280*/  @P0 BRA `(.L_x_5) ;  /* 0x00000000005c0947 */ /* 0x000fea0003800000 */
[----:B------:R-:W0:Y:S02]  /*0290*/  LDCU.64 UR6, c[0x0][0x380] ;  /* 0x00007000ff0677ac */ /* 0x000e240008000a00 */
[----:B0-----:R-:W-:-:S04]  /*02a0*/  UIADD3 UR6, UP0, UPT, UR6, 0x3, URZ ;  /* 0x0000000306067890 */ /* 0x001fc8000ff1e0ff */
[----:B------:R-:W-:-:S12]  /*02b0*/  UIADD3.X UR7, UPT, UPT, URZ, UR7, URZ, UP0, !UPT ;  /* 0x00000007ff077290 */ /* 0x000fd800087fe4ff */
.L_x_9:
[----:B------:R-:W0:Y:S01]  /*02c0*/  LDC R11, c[0x0][0x388] ;  /* 0x0000e200ff0b7b82 */ /* 0x000e220000000800 */
[----:B------:R-:W-:Y:S01]  /*02d0*/  BSSY.RECONVERGENT B0, `(.L_x_6) ;  /* 0x000000d000007945 */ /* 0x000fe20003800200 */
[----:B0-----:R-:W-:-:S13]  /*02e0*/  ISETP.GE.AND P0, PT, R0, R11, PT ;  /* 0x0000000b0000720c */ /* 0x001fda0003f06270 */
[----:B------:R-:W-:Y:S05]  /*02f0*/  @P0 BRA `(.L_x_7) ;  /* 0x0000000000280947 */ /* 0x000fea0003800000 */
[----:B------:R-:W-:Y:S01]  /*0300*/  IMAD.U32 R6, RZ, RZ, UR6 ;  /* 0x00000006ff067e24 */ /* 0x000fe2000f8e00ff */
[----:B------:R-:W-:Y:S01]  /*0310*/  MOV R2, R0 ;  /* 0x0000000000027202 */ /* 0x000fe20000000f00 */
[----:B------:R-:W-:Y:S02]  /*0320*/  IMAD.U32 R7, RZ, RZ, UR7 ;  /* 0x00000007ff077e24 */ /* 0x000fe4000f8e00ff */
[----:B------:R-:W-:-:S07]  /*0330*/  IMAD R9, R3, R11, R0 ;  /* 0x0000000b03097224 */ /* 0x000fce00078e0200 */
.L_x_8:
[----:B------:R-:W-:-:S04]  /*0340*/  IMAD.WIDE R4, R9, 0x4, R6 ;  /* 0x0000000409047825 */ /* 0x000fc800078e0206 */
[----:B------:R-:W-:Y:S01]  /*0350*/  VIADD R2, R2, UR4 ;  /* 0x0000000402027c36 */ /* 0x000fe20008000000 */
[----:B------:R0:W-:Y:S01]  /*0360*/  STG.E.U8 desc[UR8][R4.64], RZ ;  /* 0x000000ff04007986 */ /* 0x0001e2000c101108 */
[----:B------:R-:W-:-:S03]  /*0370*/  VIADD R9, R9, UR4 ;  /* 0x0000000409097c36 */ /* 0x000fc60008000000 */
[----:B------:R-:W-:-:S13]  /*0380*/  ISETP.GE.AND P0, PT, R2, R11, PT ;  /* 0x0000000b0200720c */ /* 0x000fda0003f06270 */
[----:B0-----:R-:W-:Y:S05]  /*0390*/  @!P0 BRA `(.L_x_8) ;  /* 0xfffffffc00e88947 */ /* 0x001fea000383ffff */
.L_x_7:
[----:B------:R-:W-:Y:S05]  /*03a0*/  BSYNC.RECONVERGENT B0 ;  /* 0x0000000000007941 */ /* 0x000fea0003800200 */
.L_x_6:
[----:B------:R-:W0:Y:S01]  /*03b0*/  LDCU UR10, c[0x0][0x38c] ;  /* 0x00007180ff0a77ac */ /* 0x000e220008000800 */
[----:B------:R-:W-:-:S05]  /*03c0*/  VIADD R3, R3, UR5 ;  /* 0x0000000503037c36 */ /* 0x000fca0008000000 */
[----:B0-----:R-:W-:-:S13]  /*03d0*/  ISETP.GE.AND P0, PT, R3, UR10, PT ;  /* 0x0000000a03007c0c */ /* 0x001fda000bf06270 */
[----:B------:R-:W-:Y:S05]  /*03e0*/  @!P0 BRA `(.L_x_9) ;  /* 0xfffffffc00b48947 */ /* 0x000fea000383ffff */
[----:B------:R-:W-:Y:S05]  /*03f0*/  EXIT ;  /* 0x000000000000794d */ /* 0x000fea0003800000 */
.L_x_5:
[C---:B------:R-:W-:Y:S01]  /*0400*/  VIADD R2, R19.reuse, 0xf ;  /* 0x0000000f13027836 */ /* 0x040fe20000000000 */
[C---:B------:R-:W-:Y:S01]  /*0410*/  LOP3.LUT R17, R19.reuse, 0x7, RZ, 0xc0, !PT ;  /* 0x0000000713117812 */ /* 0x040fe200078ec0ff */
[C---:B------:R-:W-:Y:S01]  /*0420*/  VIADD R20, R19.reuse, 0x7 ;  /* 0x0000000713147836 */ /* 0x040fe20000000000 */
[C---:B------:R-:W-:Y:S01]  /*0430*/  LOP3.LUT R18, R19.reuse, 0x3, RZ, 0xc0, !PT ;  /* 0x0000000313127812 */ /* 0x040fe200078ec0ff */
[C---:B------:R-:W-:Y:S01]  /*0440*/  VIADD R16, R19.reuse, 0xffffffff ;  /* 0xffffffff13107836 */ /* 0x040fe20000000000 */
[----:B------:R-:W-:Y:S02]  /*0450*/  LOP3.LUT R4, R2, 0xf, RZ, 0xc0, !PT ;  /* 0x0000000f02047812 */ /* 0x000fe400078ec0ff */
[----:B------:R-:W-:Y:S02]  /*0460*/  LOP3.LUT R5, R20, 0x7, RZ, 0xc0, !PT ;  /* 0x0000000714057812 */ /* 0x000fe400078ec0ff */
[----:B------:R-:W-:Y:S01]  /*0470*/  LOP3.LUT R19, R19, 0x7ffffff8, RZ, 0xc0, !PT ;  /* 0x7ffffff813137812 */ /* 0x000fe200078ec0ff */
[----:B------:R-:W-:Y:S01]  /*0480*/  VIADD R4, R4, 0xffffffff ;  /* 0xffffffff04047836 */ /* 0x000fe20000000000 */
[----:B------:R-:W-:-:S02]  /*0490*/  IADD3 R5, PT, PT, R5, -0x1, RZ ;  /* 0xffffffff05057810 */ /* 0x000fc40007ffe0ff */
[----:B------:R-:W-:Y:S02]  /*04a0*/  LOP3.LUT R20, R20, 0x3, RZ, 0xc0, !PT ;  /* 0x0000000314147812 */ /* 0x000fe400078ec0ff */
[----:B------:R-:W-:Y:S02]  /*04b0*/  ISETP.GE.U32.AND P0, PT, R5, 0x3, PT ;  /* 0x000000030500780c */ /* 0x000fe40003f06070 */
[----:B------:R-:W-:-:S13]  /*04c0*/  ISETP.GE.U32.AND P1, PT, R4, 0x7, PT ;  /* 0x000000070400780c */ /* 0x000fda0003f26070 */
.L_x_23:
[----:B0-----:R-:W0:Y:S01]  /*04d0*/  LDCU UR6, c[0x0][0x388] ;  /* 0x00007100ff0677ac */ /* 0x001e220008000800 */
[----:B------:R-:W-:Y:S01]  /*04e0*/  BSSY.RECONVERGENT B0, `(.L_x_10) ;  /* 0x000010f000007945 */ /* 0x000fe20003800200 */
[----:B0-----:R-:W-:-:S13]  /*04f0*/  ISETP.GE.AND P2, PT, R0, UR6, PT ;  /* 0x0000000600007c0c */ /* 0x001fda000bf46270 */
[----:B-123-5:R-:W-:Y:S05]  /*0500*/  @P2 BRA `(.L_x_11) ;  /* 0x0000001000302947 */ /* 0x02efea0003800000 */
[----:B------:R-:W-:-:S07]  /*0510*/  IMAD.MOV.U32 R22, RZ, RZ, R0 ;  /* 0x000000ffff167224 */ /* 0x000fce00078e0000 */
.L_x_22:
[----:B0--3--:R-:W0:Y:S01]  /*0520*/  LDC.64 R26, c[0x0][0x380] ;  /* 0x0000e000ff1a7b82 */ /* 0x009e220000000a00 */
[----:B-1----:R-:W1:Y:S07]  /*0530*/  LDCU UR6, c[0x0][0x388] ;  /* 0x00007100ff0677ac */ /* 0x002e6e0008000800 */
[----:B--2---:R-:W2:Y:S01]  /*0540*/  LDC R14, c[0x0][0x390] ;  /* 0x0000e400ff0e7b82 */ /* 0x004ea20000000800 */
[----:B-1----:R-:W-:-:S04]  /*0550*/  IMAD R5, R3, UR6, R22 ;  /* 0x0000000603057c24 */ /* 0x002fc8000f8e0216 */
[----:B0-----:R-:W-:-:S05]  /*0560*/  IMAD.WIDE R26, R5, 0x4, R26 ;  /* 0x00000004051a7825 */ /* 0x001fca00078e021a */
[----:B------:R-:W3:Y:S01]  /*0570*/  LDG.E R4, desc[UR8][R26.64] ;  /* 0x000000081a047981 */ /* 0x000ee2000c1e1900 */
[----:B------:R-:W-:Y:S01]  /*0580*/  VIADD R22, R22, UR4 ;  /* 0x0000000416167c36 */ /* 0x000fe20008000000 */
[----:B--2---:R-:W-:Y:S01]  /*0590*/  ISETP.GE.U32.AND P3, PT, R14, 0x8, PT ;  /* 0x000000080e00780c */ /* 0x004fe20003f66070 */
[----:B------:R-:W-:-:S03]  /*05a0*/  IMAD.MOV.U32 R12, RZ, RZ, RZ ;  /* 0x000000ffff0c7224 */ /* 0x000fc600078e00ff */
[----:B------:R-:W-:Y:S02]  /*05b0*/  ISETP.GE.AND P2, PT, R22, UR6, PT ;  /* 0x0000000616007c0c */ /* 0x000fe4000bf46270 */
[C---:B---3--:R-:W-:Y:S02]  /*05c0*/  PRMT R21, R4.reuse, 0x7770, RZ ;  /* 0x0000777004157816 */ /* 0x048fe400000000ff */
[C---:B------:R-:W-:Y:S02]  /*05d0*/  PRMT R24, R4.reuse, 0x7771, RZ ;  /* 0x0000777104187816 */ /* 0x040fe400000000ff */
[----:B------:R-:W-:Y:S02]  /*05e0*/  PRMT R15, R4, 0x7772, RZ ;  /* 0x00007772040f7816 */ /* 0x000fe400000000ff */
[----:B------:R-:W-:Y:S02]  /*05f0*/  I2FP.F32.U32 R21, R21 ;  /* 0x0000001500157245 */ /* 0x000fe40000201000 */
[----:B------:R-:W-:-:S02]  /*0600*/  I2FP.F32.U32 R24, R24 ;  /* 0x0000001800187245 */ /* 0x000fc40000201000 */
[----:B------:R-:W-:Y:S01]  /*0610*/  I2FP.F32.U32 R15, R15 ;  /* 0x0000000f000f7245 */ /* 0x000fe20000201000 */
[----:B-----5:R-:W-:Y:S06]  /*0620*/  @!P3 BRA `(.L_x_12) ;  /* 0x0000000000b8b947 */ /* 0x020fec0003800000 */
[----:B------:R-:W-:-:S07]  /*0630*/  HFMA2 R28, -RZ, RZ, 0, 0 ;  /* 0x00000000ff1c7431 */ /* 0x000fce00000001ff */
.L_x_13:
[----:B------:R-:W-:Y:S02]  /*0640*/  IMAD.MOV.U32 R23, RZ, RZ, 0x180 ;  /* 0x00000180ff177424 */ /* 0x000fe400078e00ff */
[C---:B0-----:R-:W-:Y:S02]  /*0650*/  IMAD R25, R28.reuse, 0x4, R1 ;  /* 0x000000041c197824 */ /* 0x041fe400078e0201 */
[C---:B------:R-:W-:Y:S02]  /*0660*/  IMAD R23, R28.reuse, 0xc, R23 ;  /* 0x0000000c1c177824 */ /* 0x040fe400078e0217 */
[----:B------:R-:W-:Y:S02]  /*0670*/  VIADD R28, R28, 0x8 ;  /* 0x000000081c1c7836 */ /* 0x000fe40000000000 */
[----:B------:R-:W0:Y:S03]  /*0680*/  LDC.64 R8, c[0x3][R23] ;  /* 0x00c0000017087b82 */ /* 0x000e260000000a00 */
[----:B------:R-:W-:-:S05]  /*0690*/  ISETP.NE.AND P3, PT, R28, R19, PT ;  /* 0x000000131c00720c */ /* 0x000fca0003f65270 */
[----:B------:R-:W1:Y:S08]  /*06a0*/  LDC.64 R4, c[0x3][R23+0x10] ;  /* 0x00c0040017047b82 */ /* 0x000e700000000a00 */
[----:B------:R-:W2:Y:S01]  /*06b0*/  LDC.64 R6, c[0x3][R23+0x8] ;  /* 0x00c0020017067b82 */ /* 0x000ea20000000a00 */
[C---:B0-----:R-:W-:Y:S01]  /*06c0*/  FMUL R10, R24.reuse, R9 ;  /* 0x00000009180a7220 */ /* 0x041fe20000400000 */
[----:B-1----:R-:W-:-:S03]  /*06d0*/  FMUL R12, R24, R4 ;  /* 0x00000004180c7220 */ /* 0x002fc60000400000 */
[----:B------:R-:W-:-:S03]  /*06e0*/  FFMA R4, R21, R8, R10 ;  /* 0x0000000815047223 */ /* 0x000fc6000000000a */
[----:B------:R-:W0:Y:S01]  /*06f0*/  LDC.64 R8, c[0x3][R23+0x18] ;  /* 0x00c0060017087b82 */ /* 0x000e220000000a00 */
[----:B--2---:R-:W-:Y:S01]  /*0700*/  FFMA R12, R21, R7, R12 ;  /* 0x00000007150c7223 */ /* 0x004fe2000000000c */
[----:B------:R-:W-:-:S06]  /*0710*/  FFMA R4, R15, R6, R4 ;  /* 0x000000060f047223 */ /* 0x000fcc0000000004 */
[----:B------:R-:W1:Y:S01]  /*0720*/  LDC.64 R6, c[0x3][R23+0x28] ;  /* 0x00c00a0017067b82 */ /* 0x000e620000000a00 */
[----:B------:R-:W-:-:S07]  /*0730*/  FFMA R5, R15, R5, R12 ;  /* 0x000000050f057223 */ /* 0x000fce000000000c */
[----:B------:R-:W2:Y:S01]  /*0740*/  LDC.64 R10, c[0x3][R23+0x20] ;  /* 0x00c00800170a7b82 */ /* 0x000ea20000000a00 */
[C---:B0-----:R-:W-:Y:S01]  /*0750*/  FMUL R12, R24.reuse, R9 ;  /* 0x00000009180c7220 */ /* 0x041fe20000400000 */
[----:B-1----:R-:W-:-:S03]  /*0760*/  FMUL R9, R24, R6 ;  /* 0x0000000618097220 */ /* 0x002fc60000400000 */
[C---:B------:R-:W-:Y:S01]  /*0770*/  FFMA R6, R21.reuse, R8, R12 ;  /* 0x0000000815067223 */ /* 0x040fe2000000000c */
[----:B--2---:R-:W-:-:S03]  /*0780*/  FFMA R12, R21, R11, R9 ;  /* 0x0000000b150c7223 */ /* 0x004fc60000000009 */
[C---:B------:R-:W-:Y:S01]  /*0790*/  FFMA R6, R15.reuse, R10, R6 ;  /* 0x0000000a0f067223 */ /* 0x040fe20000000006 */
[----:B------:R-:W0:Y:S01]  /*07a0*/  LDC.64 R8, c[0x3][R23+0x30] ;  /* 0x00c00c0017087b82 */ /* 0x000e220000000a00 */
[----:B------:R-:W-:-:S05]  /*07b0*/  FFMA R7, R15, R7, R12 ;  /* 0x000000070f077223 */ /* 0x000fca000000000c */
[----:B------:R1:W-:Y:S02]  /*07c0*/  STL.128 [R25], R4 ;  /* 0x0000000419007387 */ /* 0x0003e40000100c00 */
[----:B------:R-:W2:Y:S08]  /*07d0*/  LDC.64 R10, c[0x3][R23+0x40] ;  /* 0x00c01000170a7b82 */ /* 0x000eb00000000a00 */
[----:B-1----:R-:W1:Y:S01]  /*07e0*/  LDC.64 R4, c[0x3][R23+0x50] ;  /* 0x00c0140017047b82 */ /* 0x002e620000000a00 */
[----:B0-----:R-:W-:-:S04]  /*07f0*/  FMUL R12, R24, R9 ;  /* 0x00000009180c7220 */ /* 0x001fc80000400000 */
[----:B------:R-:W-:-:S03]  /*0800*/  FFMA R29, R21, R8, R12 ;  /* 0x00000008151d7223 */ /* 0x000fc6000000000c */
[----:B------:R-:W0:Y:S01]  /*0810*/  LDC.64 R12, c[0x3][R23+0x48] ;  /* 0x00c01200170c7b82 */ /* 0x000e220000000a00 */
[----:B--2---:R-:W-:-:S07]  /*0820*/  FMUL R10, R24, R10 ;  /* 0x0000000a180a7220 */ /* 0x004fce0000400000 */
[----:B------:R-:W2:Y:S01]  /*0830*/  LDC.64 R8, c[0x3][R23+0x38] ;  /* 0x00c00e0017087b82 */ /* 0x000ea20000000a00 */
[----:B0-----:R-:W-:Y:S01]  /*0840*/  FMUL R13, R24, R13 ;  /* 0x0000000d180d7220 */ /* 0x001fe20000400000 */
[----:B--2---:R-:W-:-:S03]  /*0850*/  FFMA R8, R15, R8, R29 ;  /* 0x000000080f087223 */ /* 0x004fc6000000001d */
[C---:B------:R-:W-:Y:S01]  /*0860*/  FFMA R29, R21.reuse, R12, R13 ;  /* 0x0000000c151d7223 */ /* 0x040fe2000000000d */
[----:B------:R-:W-:Y:S02]  /*0870*/  FFMA R10, R21, R9, R10 ;  /* 0x00000009150a7223 */ /* 0x000fe4000000000a */
[----:B------:R-:W0:Y:S02]  /*0880*/  LDC.64 R12, c[0x3][R23+0x58] ;  /* 0x00c01600170c7b82 */ /* 0x000e240000000a00 */
[C---:B------:R-:W-:Y:S01]  /*0890*/  FFMA R9, R15.reuse, R11, R10 ;  /* 0x0000000b0f097223 */ /* 0x040fe2000000000a */
[----:B-1----:R-:W-:Y:S01]  /*08a0*/  FFMA R10, R15, R4, R29 ;  /* 0x000000040f0a7223 */ /* 0x002fe2000000001d */
[----:B0-----:R-:W-:-:S04]  /*08b0*/  FMUL R12, R24, R12 ;  /* 0x0000000c180c7220 */ /* 0x001fc80000400000 */
[----:B------:R-:W-:-:S04]  /*08c0*/  FFMA R12, R21, R5, R12 ;  /* 0x00000005150c7223 */ /* 0x000fc8000000000c */
[----:B------:R-:W-:-:S05]  /*08d0*/  FFMA R11, R15, R13, R12 ;  /* 0x0000000d0f0b7223 */ /* 0x000fca000000000c */
[----:B------:R0:W-:Y:S01]  /*08e0*/  STL.128 [R25+0x10], R8 ;  /* 0x0000100819007387 */ /* 0x0001e20000100c00 */
[----:B------:R-:W-:Y:S05]  /*08f0*/  @P3 BRA `(.L_x_13) ;  /* 0xfffffffc00503947 */ /* 0x000fea000383ffff */
[----:B------:R-:W-:-:S07]  /*0900*/  IMAD.MOV.U32 R12, RZ, RZ, R19 ;  /* 0x000000ffff0c7224 */ /* 0x000fce00078e0013 */
.L_x_12:
[----:B------:R-:W-:-:S13]  /*0910*/  ISETP.NE.AND P3, PT, R17, RZ, PT ;  /* 0x000000ff1100720c */ /* 0x000fda0003f65270 */
[----:B------:R-:W-:Y:S05]  /*0920*/  @!P3 BRA `(.L_x_14) ;  /* 0x0000000000e4b947 */ /* 0x000fea0003800000 */
[----:B------:R-:W-:Y:S01]  /*0930*/  VIADD R4, R17, 0xffffffff ;  /* 0xffffffff11047836 */ /* 0x000fe20000000000 */
[----:B------:R-:W-:-:S04]  /*0940*/  ISETP.NE.AND P4, PT, R18, RZ, PT ;  /* 0x000000ff1200720c */ /* 0x000fc80003f85270 */
[----:B------:R-:W-:-:S13]  /*0950*/  ISETP.GE.U32.AND P3, PT, R4, 0x3, PT ;  /* 0x000000030400780c */ /* 0x000fda0003f66070 */
[----:B------:R-:W-:Y:S05]  /*0960*/  @!P3 BRA `(.L_x_15) ;  /* 0x000000000060b947 */ /* 0x000fea0003800000 */
[----:B------:R-:W-:-:S05]  /*0970*/  MOV R13, 0x180 ;  /* 0x00000180000d7802 */ /* 0x000fca0000000f00 */
[----:B------:R-:W-:-:S04]  /*0980*/  IMAD R13, R12, 0xc, R13 ;  /* 0x0000000c0c0d7824 */ /* 0x000fc800078e020d */
[----:B0-----:R-:W0:Y:S08]  /*0990*/  LDC.64 R8, c[0x3][R13] ;  /* 0x00c000000d087b82 */ /* 0x001e300000000a00 */
[----:B------:R-:W1:Y:S08]  /*09a0*/  LDC.64 R10, c[0x3][R13+0x18] ;  /* 0x00c006000d0a7b82 */ /* 0x000e700000000a00 */
[----:B------:R-:W2:Y:S01]  /*09b0*/  LDC.64 R4, c[0x3][R13+0x10] ;  /* 0x00c004000d047b82 */ /* 0x000ea20000000a00 */
[----:B0-----:R-:W-:-:S07]  /*09c0*/  FMUL R28, R24, R9 ;  /* 0x00000009181c7220 */ /* 0x001fce0000400000 */
[----:B------:R-:W0:Y:S01]  /*09d0*/  LDC.64 R6, c[0x3][R13+0x8] ;  /* 0x00c002000d067b82 */ /* 0x000e220000000a00 */
[----:B------:R-:W-:Y:S01]  /*09e0*/  FFMA R28, R21, R8, R28 ;  /* 0x00000008151c7223 */ /* 0x000fe2000000001c */
[----:B-1----:R-:W-:-:S06]  /*09f0*/  FMUL R11, R24, R11 ;  /* 0x0000000b180b7220 */ /* 0x002fcc0000400000 */
[----:B------:R-:W1:Y:S01]  /*0a00*/  LDC.64 R8, c[0x3][R13+0x28] ;  /* 0x00c00a000d087b82 */ /* 0x000e620000000a00 */
[----:B------:R-:W-:Y:S01]  /*0a10*/  FFMA R23, R21, R10, R11 ;  /* 0x0000000a15177223 */ /* 0x000fe2000000000b */
[----:B--2---:R-:W-:-:S06]  /*0a20*/  FMUL R4, R24, R4 ;  /* 0x0000000418047220 */ /* 0x004fcc0000400000 */
[----:B------:R-:W2:Y:S01]  /*0a30*/  LDC.64 R10, c[0x3][R13+0x20] ;  /* 0x00c008000d0a7b82 */ /* 0x000ea20000000a00 */
[----:B0-----:R-:W-:Y:S01]  /*0a40*/  FFMA R7, R21, R7, R4 ;  /* 0x0000000715077223 */ /* 0x001fe20000000004 */
[C---:B------:R-:W-:Y:S01]  /*0a50*/  FFMA R4, R15.reuse, R6, R28 ;  /* 0x000000060f047223 */ /* 0x040fe2000000001c */
[C---:B------:R-:W-:Y:S02]  /*0a60*/  IMAD R6, R12.reuse, 0x4, R1 ;  /* 0x000000040c067824 */ /* 0x040fe400078e0201 */
[----:B------:R-:W-:Y:S01]  /*0a70*/  FFMA R5, R15, R5, R7 ;  /* 0x000000050f057223 */ /* 0x000fe20000000007 */
[----:B------:R-:W-:Y:S02]  /*0a80*/  VIADD R12, R12, 0x4 ;  /* 0x000000040c0c7836 */ /* 0x000fe40000000000 */
[----:B-1----:R-:W-:Y:S02]  /*0a90*/  FMUL R8, R24, R8 ;  /* 0x0000000818087220 */ /* 0x002fe40000400000 */
[----:B------:R1:W-:Y:S02]  /*0aa0*/  STL.64 [R6], R4 ;  /* 0x0000000406007387 */ /* 0x0003e40000100a00 */
[----:B--2---:R-:W-:Y:S01]  /*0ab0*/  FFMA R28, R21, R11, R8 ;  /* 0x0000000b151c7223 */ /* 0x004fe20000000008 */
[----:B------:R-:W-:-:S03]  /*0ac0*/  FFMA R8, R15, R10, R23 ;  /* 0x0000000a0f087223 */ /* 0x000fc60000000017 */
[----:B------:R-:W-:-:S05]  /*0ad0*/  FFMA R9, R15, R9, R28 ;  /* 0x000000090f097223 */ /* 0x000fca000000001c */
[----:B------:R1:W-:Y:S02]  /*0ae0*/  STL.64 [R6+0x8], R8 ;  /* 0x0000080806007387 */ /* 0x0003e40000100a00 */
.L_x_15:
[----:B------:R-:W-:Y:S05]  /*0af0*/  @!P4 BRA `(.L_x_14) ;  /* 0x000000000070c947 */ /* 0x000fea0003800000 */
[----:B------:R-:W-:Y:S02]  /*0b00*/  ISETP.NE.AND P3, PT, R18, 0x1, PT ;  /* 0x000000011200780c */ /* 0x000fe40003f65270 */
[----:B-1----:R-:W-:-:S04]  /*0b10*/  LOP3.LUT R4, R14, 0x1, RZ, 0xc0, !PT ;  /* 0x000000010e047812 */ /* 0x002fc800078ec0ff */
[----:B------:R-:W-:-:S07]  /*0b20*/  ISETP.NE.U32.AND P4, PT, R4, 0x1, PT ;  /* 0x000000010400780c */ /* 0x000fce0003f85070 */
[----:B------:R-:W-:Y:S06]  /*0b30*/  @!P3 BRA `(.L_x_16) ;  /* 0x000000000038b947 */ /* 0x000fec0003800000 */
[----:B------:R-:W-:-:S04]  /*0b40*/  IMAD.MOV.U32 R5, RZ, RZ, 0x180 ;  /* 0x00000180ff057424 */ /* 0x000fc800078e00ff */
[----:B0-----:R-:W-:-:S04]  /*0b50*/  IMAD R10, R12, 0xc, R5 ;  /* 0x0000000c0c0a7824 */ /* 0x001fc800078e0205 */
[----:B------:R-:W0:Y:S08]  /*0b60*/  LDC.64 R4, c[0x3][R10] ;  /* 0x00c000000a047b82 */ /* 0x000e300000000a00 */
[----:B------:R-:W1:Y:S08]  /*0b70*/  LDC.64 R6, c[0x3][R10+0x10] ;  /* 0x00c004000a067b82 */ /* 0x000e700000000a00 */
[----:B------:R-:W2:Y:S01]  /*0b80*/  LDC.64 R8, c[0x3][R10+0x8] ;  /* 0x00c002000a087b82 */ /* 0x000ea20000000a00 */
[----:B0-----:R-:W-:Y:S01]  /*0b90*/  FMUL R28, R24, R5 ;  /* 0x00000005181c7220 */ /* 0x001fe20000400000 */
[----:B------:R-:W-:-:S02]  /*0ba0*/  IMAD R5, R12, 0x4, R1 ;  /* 0x000000040c057824 */ /* 0x000fc400078e0201 */
[----:B------:R-:W-:Y:S02]  /*0bb0*/  VIADD R12, R12, 0x2 ;  /* 0x000000020c0c7836 */ /* 0x000fe40000000000 */
[----:B------:R-:W-:Y:S01]  /*0bc0*/  FFMA R4, R21, R4, R28 ;  /* 0x0000000415047223 */ /* 0x000fe2000000001c */
[----:B-1----:R-:W-:-:S04]  /*0bd0*/  FMUL R6, R24, R6 ;  /* 0x0000000618067220 */ /* 0x002fc80000400000 */
[----:B--2---:R-:W-:Y:S01]  /*0be0*/  FFMA R28, R21, R9, R6 ;  /* 0x00000009151c7223 */ /* 0x004fe20000000006 */
[----:B------:R-:W-:-:S03]  /*0bf0*/  FFMA R6, R15, R8, R4 ;  /* 0x000000080f067223 */ /* 0x000fc60000000004 */
[----:B------:R-:W-:-:S05]  /*0c00*/  FFMA R7, R15, R7, R28 ;  /* 0x000000070f077223 */ /* 0x000fca000000001c */
[----:B------:R1:W-:Y:S02]  /*0c10*/  STL.64 [R5], R6 ;  /* 0x0000000605007387 */ /* 0x0003e40000100a00 */
.L_x_16:
[----:B------:R-:W-:Y:S05]  /*0c20*/  @P4 BRA `(.L_x_14) ;  /* 0x0000000000244947 */ /* 0x000fea0003800000 */
[----:B-1----:R-:W-:-:S05]  /*0c30*/  HFMA2 R5, -RZ, RZ, 0, 2.288818359375e-05 ;  /* 0x00000180ff057431 */ /* 0x002fca00000001ff */
[----:B------:R-:W-:-:S04]  /*0c40*/  IMAD R6, R12, 0xc, R5 ;  /* 0x0000000c0c067824 */ /* 0x000fc800078e0205 */
[----:B------:R-:W1:Y:S08]  /*0c50*/  LDC.64 R4, c[0x3][R6] ;  /* 0x00c0000006047b82 */ /* 0x000e700000000a00 */
[----:B0-----:R-:W0:Y:S01]  /*0c60*/  LDC R8, c[0x3][R6+0x8] ;  /* 0x00c0020006087b82 */ /* 0x001e220000000800 */
[----:B-1----:R-:W-:Y:S01]  /*0c70*/  FMUL R24, R24, R5 ;  /* 0x0000000518187220 */ /* 0x002fe20000400000 */
[----:B------:R-:W-:-:S03]  /*0c80*/  IMAD R5, R12, 0x4, R1 ;  /* 0x000000040c057824 */ /* 0x000fc600078e0201 */
[----:B------:R-:W-:-:S04]  /*0c90*/  FFMA R4, R21, R4, R24 ;  /* 0x0000000415047223 */ /* 0x000fc80000000018 */
[----:B0-----:R-:W-:-:S05]  /*0ca0*/  FFMA R4, R15, R8, R4 ;  /* 0x000000080f047223 */ /* 0x001fca0000000004 */
[----:B------:R2:W-:Y:S02]  /*0cb0*/  STL [R5], R4 ;  /* 0x0000000405007387 */ /* 0x0005e40000100800 */
.L_x_14:
[----:B------:R3:W5:Y:S01]  /*0cc0*/  LDL R28, [R1] ;  /* 0x00000000011c7983 */ /* 0x0007620000100800 */
[----:B------:R-:W-:Y:S01]  /*0cd0*/  VIADD R14, R14, 0xfffffffe ;  /* 0xfffffffe0e0e7836 */ /* 0x000fe20000000000 */
[----:B------:R-:W-:Y:S01]  /*0ce0*/  LOP3.LUT P3, RZ, R16, 0xf, RZ, 0xc0, !PT ;  /* 0x0000000f10ff7812 */ /* 0x000fe2000786c0ff */
[----:B------:R-:W-:Y:S02]  /*0cf0*/  IMAD.MOV.U32 R24, RZ, RZ, 0x1 ;  /* 0x00000001ff187424 */ /* 0x000fe400078e00ff */
[----:B------:R-:W-:Y:S01]  /*0d00*/  IMAD.MOV.U32 R21, RZ, RZ, RZ ;  /* 0x000000ffff157224 */ /* 0x000fe200078e00ff */
[----:B------:R-:W-:-:S13]  /*0d10*/  ISETP.GE.U32.AND P4, PT, R14, 0xf, PT ;  /* 0x0000000f0e00780c */ /* 0x000fda0003f86070 */
[----:B---3--:R-:W-:Y:S05]  /*0d20*/  @!P4 BRA `(.L_x_17) ;  /* 0x0000000000f8c947 */ /* 0x008fea0003800000 */
[----:B------:R-:W-:Y:S02]  /*0d30*/  HFMA2 R21, -RZ, RZ, 0, 0 ;  /* 0x00000000ff157431 */ /* 0x000fe400000001ff */
[----:B------:R-:W-:-:S07]  /*0d40*/  IMAD.MOV.U32 R24, RZ, RZ, 0x1 ;  /* 0x00000001ff187424 */ /* 0x000fce00078e00ff */
.L_x_18:
[----:B------:R-:W-:-:S05]  /*0d50*/  IMAD R23, R24, 0x4, R1 ;  /* 0x0000000418177824 */ /* 0x000fca00078e0201 */
[----:B01----:R-:W3:Y:S04]  /*0d60*/  LDL R9, [R23] ;  /* 0x0000000017097983 */ /* 0x003ee80000100800 */
[----:B------:R-:W4:Y:S04]  /*0d70*/  LDL.64 R12, [R23+0x4] ;  /* 0x00000400170c7983 */ /* 0x000f280000100a00 */
[----:B--2---:R-:W2:Y:S01]  /*0d80*/  LDL.128 R4, [R23+0xc] ;  /* 0x00000c0017047983 */ /* 0x004ea20000100c00 */
[----:B---3-5:R-:W-:-:S04]  /*0d90*/  FSETP.GEU.AND P6, PT, R28, R9, PT ;  /* 0x000000091c00720b */ /* 0x028fc80003fce000 */
[----:B------:R-:W-:Y:S02]  /*0da0*/  FSEL R15, R9, R28, !P6 ;  /* 0x0000001c090f7208 */ /* 0x000fe40007000000 */
[----:B------:R-:W3:Y:S02]  /*0db0*/  LDL.128 R8, [R23+0x1c] ;  /* 0x00001c0017087983 */ /* 0x000ee40000100c00 */
[----:B----4-:R-:W-:Y:S02]  /*0dc0*/  FSETP.GEU.AND P5, PT, R15, R12, PT ;  /* 0x0000000c0f00720b */ /* 0x010fe40003fae000 */
[----:B------:R-:W4:Y:S02]  /*0dd0*/  LDL R28, [R23+0x3c] ;  /* 0x00003c00171c7983 */ /* 0x000f240000100800 */
[----:B------:R-:W-:-:S04]  /*0de0*/  FSEL R12, R12, R15, !P5 ;  /* 0x0000000f0c0c7208 */ /* 0x000fc80006800000 */
[----:B------:R-:W-:-:S04]  /*0df0*/  FSETP.GEU.AND P4, PT, R12, R13, PT ;  /* 0x0000000d0c00720b */ /* 0x000fc80003f8e000 */
[----:B------:R-:W-:Y:S02]  /*0e00*/  FSEL R25, R13, R12, !P4 ;  /* 0x0000000c0d197208 */ /* 0x000fe40006000000 */
[----:B------:R-:W4:Y:S01]  /*0e10*/  LDL.128 R12, [R23+0x2c] ;  /* 0x00002c00170c7983 */ /* 0x000f220000100c00 */
[C---:B------:R-:W-:Y:S02]  /*0e20*/  SEL R21, R24.reuse, R21, !P6 ;  /* 0x0000001518157207 */ /* 0x040fe40007000000 */
[----:B--2---:R-:W-:Y:S01]  /*0e30*/  FSETP.GEU.AND P6, PT, R25, R4, PT ;  /* 0x000000041900720b */ /* 0x004fe20003fce000 */
[----:B------:R-:W-:-:S03]  /*0e40*/  @!P5 VIADD R21, R24, 0x1 ;  /* 0x000000011815d836 */ /* 0x000fc60000000000 */
[----:B------:R-:W-:-:S04]  /*0e50*/  FSEL R4, R4, R25, !P6 ;  /* 0x0000001904047208 */ /* 0x000fc80007000000 */
[----:B------:R-:W-:Y:S01]  /*0e60*/  FSETP.GEU.AND P5, PT, R4, R5, PT ;  /* 0x000000050400720b */ /* 0x000fe20003fae000 */
[----:B------:R-:W-:-:S03]  /*0e70*/  @!P4 VIADD R21, R24, 0x2 ;  /* 0x000000021815c836 */ /* 0x000fc60000000000 */
[----:B------:R-:W-:-:S04]  /*0e80*/  FSEL R5, R5, R4, !P5 ;  /* 0x0000000405057208 */ /* 0x000fc80006800000 */
[----:B------:R-:W-:Y:S01]  /*0e90*/  FSETP.GEU.AND P4, PT, R5, R6, PT ;  /* 0x000000060500720b */ /* 0x000fe20003f8e000 */
[----:B------:R-:W-:-:S03]  /*0ea0*/  @!P6 VIADD R21, R24, 0x3 ;  /* 0x000000031815e836 */ /* 0x000fc60000000000 */
[----:B------:R-:W-:-:S04]  /*0eb0*/  FSEL R6, R6, R5, !P4 ;  /* 0x0000000506067208 */ /* 0x000fc80006000000 */
[----:B------:R-:W-:Y:S01]  /*0ec0*/  FSETP.GEU.AND P6, PT, R6, R7, PT ;  /* 0x000000070600720b */ /* 0x000fe20003fce000 */
[----:B------:R-:W-:-:S03]  /*0ed0*/  @!P5 VIADD R21, R24, 0x4 ;  /* 0x000000041815d836 */ /* 0x000fc60000000000 */
[----:B------:R-:W-:Y:S02]  /*0ee0*/  FSEL R7, R7, R6, !P6 ;  /* 0x0000000607077208 */ /* 0x000fe40007000000 */
[----:B------:R-:W-:-:S07]  /*0ef0*/  @!P4 IADD3 R21, PT, PT, R24, 0x5, RZ ;  /* 0x000000051815c810 */ /* 0x000fce0007ffe0ff */
[----:B------:R-:W-:Y:S01]  /*0f00*/  @!P6 VIADD R21, R24, 0x6 ;  /* 0x000000061815e836 */ /* 0x000fe20000000000 */
[----:B------:R-:W-:Y:S01]  /*0f10*/  LOP3.LUT R5, R16, 0xfffffff0, RZ, 0xc0, !PT ;  /* 0xfffffff010057812 */ /* 0x000fe200078ec0ff */
[----:B------:R-:W-:Y:S01]  /*0f20*/  VIADD R4, R24, 0xf ;  /* 0x0000000f18047836 */ /* 0x000fe20000000000 */
[----:B---3--:R-:W-:-:S04]  /*0f30*/  FSETP.GEU.AND P5, PT, R7, R8, PT ;  /* 0x000000080700720b */ /* 0x008fc80003fae000 */
[----:B------:R-:W-:-:S04]  /*0f40*/  FSEL R8, R8, R7, !P5 ;  /* 0x0000000708087208 */ /* 0x000fc80006800000 */
[----:B------:R-:W-:-:S04]  /*0f50*/  FSETP.GEU.AND P4, PT, R8, R9, PT ;  /* 0x000000090800720b */ /* 0x000fc80003f8e000 */
[----:B------:R-:W-:-:S04]  /*0f60*/  FSEL R9, R9, R8, !P4 ;  /* 0x0000000809097208 */ /* 0x000fc80006000000 */
[----:B------:R-:W-:Y:S01]  /*0f70*/  FSETP.GEU.AND P6, PT, R9, R10, PT ;  /* 0x0000000a0900720b */ /* 0x000fe20003fce000 */
[----:B------:R-:W-:-:S03]  /*0f80*/  @!P5 VIADD R21, R24, 0x7 ;  /* 0x000000071815d836 */ /* 0x000fc60000000000 */
[----:B------:R-:W-:-:S04]  /*0f90*/  FSEL R10, R10, R9, !P6 ;  /* 0x000000090a0a7208 */ /* 0x000fc80007000000 */
[----:B------:R-:W-:Y:S01]  /*0fa0*/  FSETP.GEU.AND P5, PT, R10, R11, PT ;  /* 0x0000000b0a00720b */ /* 0x000fe20003fae000 */
[----:B------:R-:W-:-:S03]  /*0fb0*/  @!P4 VIADD R21, R24, 0x8 ;  /* 0x000000081815c836 */ /* 0x000fc60000000000 */
[----:B------:R-:W-:-:S04]  /*0fc0*/  FSEL R11, R11, R10, !P5 ;  /* 0x0000000a0b0b7208 */ /* 0x000fc80006800000 */
[----:B----4-:R-:W-:Y:S01]  /*0fd0*/  FSETP.GEU.AND P4, PT, R11, R12, PT ;  /* 0x0000000c0b00720b */ /* 0x010fe20003f8e000 */
[----:B------:R-:W-:-:S03]  /*0fe0*/  @!P6 VIADD R21, R24, 0x9 ;  /* 0x000000091815e836 */ /* 0x000fc60000000000 */
[----:B------:R-:W-:-:S04]  /*0ff0*/  FSEL R12, R12, R11, !P4 ;  /* 0x0000000b0c0c7208 */ /* 0x000fc80006000000 */
[----:B------:R-:W-:Y:S01]  /*1000*/  FSETP.GEU.AND P6, PT, R12, R13, PT ;  /* 0x0000000d0c00720b */ /* 0x000fe20003fce000 */
[----:B------:R-:W-:-:S03]  /*1010*/  @!P5 VIADD R21, R24, 0xa ;  /* 0x0000000a1815d836 */ /* 0x000fc60000000000 */
[----:B------:R-:W-:-:S04]  /*1020*/  FSEL R13, R13, R12, !P6 ;  /* 0x0000000c0d0d7208 */ /* 0x000fc80007000000 */
[----:B------:R-:W-:-:S04]  /*1030*/  FSETP.GEU.AND P5, PT, R13, R14, PT ;  /* 0x0000000e0d00720b */ /* 0x000fc80003fae000 */
[----:B------:R-:W-:Y:S02]  /*1040*/  FSEL R14, R14, R13, !P5 ;  /* 0x0000000d0e0e7208 */ /* 0x000fe40006800000 */
[C---:B------:R-:W-:Y:S01]  /*1050*/  @!P4 IADD3 R21, PT, PT, R24.reuse, 0xb, RZ ;  /* 0x0000000b1815c810 */ /* 0x040fe20007ffe0ff */
[----:B------:R-:W-:Y:S01]  /*1060*/  @!P6 VIADD R21, R24, 0xc ;  /* 0x0000000c1815e836 */ /* 0x000fe20000000000 */
[----:B------:R-:W-:-:S05]  /*1070*/  FSETP.GEU.AND P4, PT, R14, R15, PT ;  /* 0x0000000f0e00720b */ /* 0x000fca0003f8e000 */
[----:B------:R-:W-:Y:S01]  /*1080*/  @!P5 VIADD R21, R24, 0xd ;  /* 0x0000000d1815d836 */ /* 0x000fe20000000000 */
[----:B------:R-:W-:Y:S02]  /*1090*/  ISETP.NE.AND P5, PT, R4, R5, PT ;  /* 0x000000050400720c */ /* 0x000fe40003fa5270 */
[----:B------:R-:W-:-:S05]  /*10a0*/  FSEL R15, R15, R14, !P4 ;  /* 0x0000000e0f0f7208 */ /* 0x000fca0006000000 */
[C---:B------:R-:W-:Y:S01]  /*10b0*/  @!P4 VIADD R21, R24.reuse, 0xe ;  /* 0x0000000e1815c836 */ /* 0x040fe20000000000 */
[----:B------:R-:W-:Y:S02]  /*10c0*/  FSETP.GEU.AND P4, PT, R15, R28, PT ;  /* 0x0000001c0f00720b */ /* 0x000fe40003f8e000 */
[----:B------:R-:W-:Y:S02]  /*10d0*/  IADD3 R24, PT, PT, R24, 0x10, RZ ;  /* 0x0000001018187810 */ /* 0x000fe40007ffe0ff */
[----:B------:R-:W-:Y:S02]  /*10e0*/  SEL R21, R4, R21, !P4 ;  /* 0x0000001504157207 */ /* 0x000fe40006000000 */
[----:B------:R-:W-:Y:S01]  /*10f0*/  FSEL R28, R28, R15, !P4 ;  /* 0x0000000f1c1c7208 */ /* 0x000fe20006000000 */
[----:B------:R-:W-:Y:S06]  /*1100*/  @P5 BRA `(.L_x_18) ;  /* 0xfffffffc00105947 */ /* 0x000fec000383ffff */
.L_x_17:
[----:B------:R-:W-:Y:S05]  /*1110*/  @!P3 BRA `(.L_x_19) ;  /* 0x000000040024b947 */ /* 0x000fea0003800000 */
[----:B------:R-:W-:Y:S01]  /*1120*/  LOP3.LUT P3, RZ, R2, 0x7, RZ, 0xc0, !PT ;  /* 0x0000000702ff7812 */ /* 0x000fe2000786c0ff */
[----:B------:R-:W-:-:S12]  /*1130*/  @!P1 BRA `(.L_x_20) ;  /* 0x0000000000889947 */ /* 0x000fd80003800000 */
[----:B-1----:R-:W-:-:S05]  /*1140*/  IMAD R7, R24, 0x4, R1 ;  /* 0x0000000418077824 */ /* 0x002fca00078e0201 */
[----:B0-----:R-:W3:Y:S04]  /*1150*/  LDL R9, [R7] ;  /* 0x0000000007097983 */ /* 0x001ee80000100800 */
[----:B------:R-:W4:Y:S04]  /*1160*/  LDL R8, [R7+0x4] ;  /* 0x0000040007087983 */ /* 0x000f280000100800 */
[----:B------:R-:W4:Y:S04]  /*1170*/  LDL R11, [R7+0x8] ;  /* 0x00000800070b7983 */ /* 0x000f280000100800 */
[----:B------:R-:W4:Y:S04]  /*1180*/  LDL R13, [R7+0xc] ;  /* 0x00000c00070d7983 */ /* 0x000f280000100800 */
[----:B------:R-:W4:Y:S04]  /*1190*/  LDL R15, [R7+0x10] ;  /* 0x00001000070f7983 */ /* 0x000f280000100800 */
[----:B--2---:R-:W2:Y:S04]  /*11a0*/  LDL R5, [R7+0x14] ;  /* 0x0000140007057983 */ /* 0x004ea80000100800 */
[----:B------:R-:W2:Y:S04]  /*11b0*/  LDL R4, [R7+0x18] ;  /* 0x0000180007047983 */ /* 0x000ea80000100800 */
[----:B------:R-:W2:Y:S01]  /*11c0*/  LDL R6, [R7+0x1c] ;  /* 0x00001c0007067983 */ /* 0x000ea20000100800 */
[----:B---3-5:R-:W-:-:S04]  /*11d0*/  FSETP.GEU.AND P5, PT, R28, R9, PT ;  /* 0x000000091c00720b */ /* 0x028fc80003fae000 */
[----:B------:R-:W-:Y:S02]  /*11e0*/  FSEL R9, R9, R28, !P5 ;  /* 0x0000001c09097208 */ /* 0x000fe40006800000 */
[----:B------:R-:W-:Y:S02]  /*11f0*/  SEL R21, R24, R21, !P5 ;  /* 0x0000001518157207 */ /* 0x000fe40006800000 */
[----:B----4-:R-:W-:-:S04]  /*1200*/  FSETP.GEU.AND P4, PT, R9, R8, PT ;  /* 0x000000080900720b */ /* 0x010fc80003f8e000 */
[----:B------:R-:W-:-:S04]  /*1210*/  FSEL R8, R8, R9, !P4 ;  /* 0x0000000908087208 */ /* 0x000fc80006000000 */
[----:B------:R-:W-:-:S04]  /*1220*/  FSETP.GEU.AND P6, PT, R8, R11, PT ;  /* 0x0000000b0800720b */ /* 0x000fc80003fce000 */
[----:B------:R-:W-:Y:S01]  /*1230*/  FSEL R8, R11, R8, !P6 ;  /* 0x000000080b087208 */ /* 0x000fe20007000000 */
[----:B------:R-:W-:-:S03]  /*1240*/  @!P4 VIADD R21, R24, 0x1 ;  /* 0x000000011815c836 */ /* 0x000fc60000000000 */
[----:B------:R-:W-:-:S04]  /*1250*/  FSETP.GEU.AND P5, PT, R8, R13, PT ;  /* 0x0000000d0800720b */ /* 0x000fc80003fae000 */
[----:B------:R-:W-:Y:S01]  /*1260*/  FSEL R8, R13, R8, !P5 ;  /* 0x000000080d087208 */ /* 0x000fe20006800000 */
[----:B------:R-:W-:-:S03]  /*1270*/  @!P6 VIADD R21, R24, 0x2 ;  /* 0x000000021815e836 */ /* 0x000fc60000000000 */
[----:B------:R-:W-:-:S04]  /*1280*/  FSETP.GEU.AND P4, PT, R8, R15, PT ;  /* 0x0000000f0800720b */ /* 0x000fc80003f8e000 */
[----:B------:R-:W-:Y:S01]  /*1290*/  FSEL R8, R15, R8, !P4 ;  /* 0x000000080f087208 */ /* 0x000fe20006000000 */
[----:B------:R-:W-:-:S03]  /*12a0*/  @!P5 VIADD R21, R24, 0x3 ;  /* 0x000000031815d836 */ /* 0x000fc60000000000 */
[----:B--2---:R-:W-:-:S04]  /*12b0*/  FSETP.GEU.AND P6, PT, R8, R5, PT ;  /* 0x000000050800720b */ /* 0x004fc80003fce000 */
[----:B------:R-:W-:Y:S02]  /*12c0*/  FSEL R5, R5, R8, !P6 ;  /* 0x0000000805057208 */ /* 0x000fe40007000000 */
[----:B------:R-:W-:Y:S02]  /*12d0*/  @!P4 IADD3 R21, PT, PT, R24, 0x4, RZ ;  /* 0x000000041815c810 */ /* 0x000fe40007ffe0ff */
[----:B------:R-:W-:-:S04]  /*12e0*/  FSETP.GEU.AND P5, PT, R5, R4, PT ;  /* 0x000000040500720b */ /* 0x000fc80003fae000 */
[----:B------:R-:W-:Y:S01]  /*12f0*/  FSEL R5, R4, R5, !P5 ;  /* 0x0000000504057208 */ /* 0x000fe20006800000 */
[----:B------:R-:W-:-:S03]  /*1300*/  @!P6 VIADD R21, R24, 0x5 ;  /* 0x000000051815e836 */ /* 0x000fc60000000000 */
[----:B------:R-:W-:-:S04]  /*1310*/  FSETP.GEU.AND P4, PT, R5, R6, PT ;  /* 0x000000060500720b */ /* 0x000fc80003f8e000 */
[----:B------:R-:W-:Y:S01]  /*1320*/  FSEL R28, R6, R5, !P4 ;  /* 0x00000005061c7208 */ /* 0x000fe20006000000 */
[----:B------:R-:W-:-:S08]  /*1330*/  @!P5 VIADD R21, R24, 0x6 ;  /* 0x000000061815d836 */ /* 0x000fd00000000000 */
[C---:B------:R-:W-:Y:S02]  /*1340*/  @!P4 VIADD R21, R24.reuse, 0x7 ;  /* 0x000000071815c836 */ /* 0x040fe40000000000 */
[----:B------:R-:W-:-:S07]  /*1350*/  VIADD R24, R24, 0x8 ;  /* 0x0000000818187836 */ /* 0x000fce0000000000 */
.L_x_20:
[----:B------:R-:W-:Y:S05]  /*1360*/  @!P3 BRA `(.L_x_19) ;  /* 0x000000000090b947 */ /* 0x000fea0003800000 */
[----:B------:R-:W-:Y:S01]  /*1370*/  ISETP.NE.AND P3, PT, R20, RZ, PT ;  /* 0x000000ff1400720c */ /* 0x000fe20003f65270 */
[----:B------:R-:W-:-:S12]  /*1380*/  @!P0 BRA `(.L_x_21) ;  /* 0x0000000000488947 */ /* 0x000fd80003800000 */
[----:B-12---:R-:W-:-:S05]  /*1390*/  LEA R4, R24, R1, 0x2 ;  /* 0x0000000118047211 */ /* 0x006fca00078e10ff */
[----:B------:R-:W2:Y:S04]  /*13a0*/  LDL R5, [R4] ;  /* 0x0000000004057983 */ /* 0x000ea80000100800 */
[----:B------:R-:W3:Y:S04]  /*13b0*/  LDL R6, [R4+0x4] ;  /* 0x0000040004067983 */ /* 0x000ee80000100800 */
[----:B0-----:R-:W4:Y:S04]  /*13c0*/  LDL R8, [R4+0x8] ;  /* 0x0000080004087983 */ /* 0x001f280000100800 */
[----:B------:R-:W4:Y:S01]  /*13d0*/  LDL R10, [R4+0xc] ;  /* 0x00000c00040a7983 */ /* 0x000f220000100800 */
[----:B--2--5:R-:W-:-:S04]  /*13e0*/  FSETP.GEU.AND P6, PT, R28, R5, PT ;  /* 0x000000051c00720b */ /* 0x024fc80003fce000 */
[----:B------:R-:W-:Y:S02]  /*13f0*/  FSEL R5, R5, R28, !P6 ;  /* 0x0000001c05057208 */ /* 0x000fe40007000000 */
[----:B------:R-:W-:Y:S02]  /*1400*/  SEL R21, R24, R21, !P6 ;  /* 0x0000001518157207 */ /* 0x000fe40007000000 */
[----:B---3--:R-:W-:-:S04]  /*1410*/  FSETP.GEU.AND P5, PT, R5, R6, PT ;  /* 0x000000060500720b */ /* 0x008fc80003fae000 */
[----:B------:R-:W-:-:S04]  /*1420*/  FSEL R5, R6, R5, !P5 ;  /* 0x0000000506057208 */ /* 0x000fc80006800000 */
[----:B----4-:R-:W-:-:S04]  /*1430*/  FSETP.GEU.AND P4, PT, R5, R8, PT ;  /* 0x000000080500720b */ /* 0x010fc80003f8e000 */
[----:B------:R-:W-:Y:S01]  /*1440*/  FSEL R5, R8, R5, !P4 ;  /* 0x0000000508057208 */ /* 0x000fe20006000000 */
[----:B------:R-:W-:-:S03]  /*1450*/  @!P5 VIADD R21, R24, 0x1 ;  /* 0x000000011815d836 */ /* 0x000fc60000000000 */
[----:B------:R-:W-:-:S04]  /*1460*/  FSETP.GEU.AND P6, PT, R5, R10, PT ;  /* 0x0000000a0500720b */ /* 0x000fc80003fce000 */
[----:B------:R-:W-:Y:S01]  /*1470*/  FSEL R28, R10, R5, !P6 ;  /* 0x000000050a1c7208 */ /* 0x000fe20007000000 */
[----:B------:R-:W-:-:S08]  /*1480*/  @!P4 VIADD R21, R24, 0x2 ;  /* 0x000000021815c836 */ /* 0x000fd00000000000 */
[C---:B------:R-:W-:Y:S02]  /*1490*/  @!P6 VIADD R21, R24.reuse, 0x3 ;  /* 0x000000031815e836 */ /* 0x040fe40000000000 */
[----:B------:R-:W-:-:S07]  /*14a0*/  VIADD R24, R24, 0x4 ;  /* 0x0000000418187836 */ /* 0x000fce0000000000 */
.L_x_21:
[----:B------:R-:W-:Y:S05]  /*14b0*/  @!P3 BRA `(.L_x_19) ;  /* 0x00000000003cb947 */ /* 0x000fea0003800000 */
[----:B-12---:R-:W-:-:S05]  /*14c0*/  LEA R4, R24, R1, 0x2 ;  /* 0x0000000118047211 */ /* 0x006fca00078e10ff */
[----:B------:R-:W2:Y:S01]  /*14d0*/  LDL R5, [R4] ;  /* 0x0000000004057983 */ /* 0x000ea20000100800 */
[----:B------:R-:W-:Y:S02]  /*14e0*/  ISETP.NE.AND P4, PT, R20, 0x1, PT ;  /* 0x000000011400780c */ /* 0x000fe40003f85270 */
[----:B--2--5:R-:W-:-:S04]  /*14f0*/  FSETP.GEU.AND P3, PT, R28, R5, PT ;  /* 0x000000051c00720b */ /* 0x024fc80003f6e000 */
[----:B------:R-:W-:Y:S02]  /*1500*/  FSEL R28, R5, R28, !P3 ;  /* 0x0000001c051c7208 */ /* 0x000fe40005800000 */
[----:B------:R-:W-:-:S05]  /*1510*/  SEL R21, R24, R21, !P3 ;  /* 0x0000001518157207 */ /* 0x000fca0005800000 */
[----:B------:R-:W-:Y:S05]  /*1520*/  @!P4 BRA `(.L_x_19) ;  /* 0x000000000020c947 */ /* 0x000fea0003800000 */
[----:B------:R-:W-:Y:S01]  /*1530*/  ISETP.NE.AND P4, PT, R20, 0x2, PT ;  /* 0x000000021400780c */ /* 0x000fe20003f85270 */
[----:B------:R-:W2:-:S12]  /*1540*/  LDL R5, [R4+0x4] ;  /* 0x0000040004057983 */ /* 0x000e980000100800 */
[----:B------:R-:W3:Y:S01]  /*1550*/  @P4 LDL R6, [R4+0x8] ;  /* 0x0000080004064983 */ /* 0x000ee20000100800 */
[----:B--2---:R-:W-:-:S04]  /*1560*/  FSETP.GEU.AND P3, PT, R28, R5, PT ;  /* 0x000000051c00720b */ /* 0x004fc80003f6e000 */
[----:B------:R-:W-:-:S04]  /*1570*/  FSEL R5, R5, R28, !P3 ;  /* 0x0000001c05057208 */ /* 0x000fc80005800000 */
[----:B---3--:R-:W-:-:S05]  /*1580*/  FSETP.GEU.OR P5, PT, R5, R6, !P4 ;  /* 0x000000060500720b */ /* 0x008fca00067ae400 */
[----:B------:R-:W-:-:S08]  /*1590*/  @!P3 VIADD R21, R24, 0x1 ;  /* 0x000000011815b836 */ /* 0x000fd00000000000 */
[----:B------:R-:W-:-:S07]  /*15a0*/  @!P5 VIADD R21, R24, 0x2 ;  /* 0x000000021815d836 */ /* 0x000fce0000000000 */
.L_x_19:
[----:B------:R3:W-:Y:S01]  /*15b0*/  STG.E.U8 desc[UR8][R26.64+0x3], R21 ;  /* 0x000003151a007986 */ /* 0x0007e2000c101108 */
[----:B------:R-:W-:Y:S05]  /*15c0*/  @!P2 BRA `(.L_x_22) ;  /* 0xffffffec00d4a947 */ /* 0x000fea000383ffff */
.L_x_11:
[----:B------:R-:W-:Y:S05]  /*15d0*/  BSYNC.RECONVERGENT B0 ;  /* 0x0000000000007941 */ /* 0x000fea0003800200 */
.L_x_10:
[----:B------:R-:W4:Y:S01]  /*15e0*/  LDCU UR6, c[0x0][0x38c] ;  /* 0x00007180ff0677ac */ /* 0x000f220008000800 */
[----:B------:R-:W-:-:S05]  /*15f0*/  VIADD R3, R3, UR5 ;  /* 0x0000000503037c36 */ /* 0x000fca0008000000 */
[----:B----4-:R-:W-:-:S13]  /*1600*/  ISETP.GE.AND P2, PT, R3, UR6, PT ;  /* 0x0000000603007c0c */ /* 0x010fda000bf46270 */
[----:B------:R-:W-:Y:S05]  /*1610*/  @!P2 BRA `(.L_x_23) ;  /* 0xffffffec00aca947 */ /* 0x000fea000383ffff */
[----:B------:R-:W-:Y:S05]  /*1620*/  EXIT ;  /* 0x000000000000794d */ /* 0x000fea0003800000 */
.L_x_24:
[----:B------:R-:W-:-:S00]  /*1630*/  BRA `(.L_x_24) ;  /* 0xfffffffc00fc7947 */ /* 0x000fc0000383ffff */
[----:B------:R-:W-:-:S00]  /*1640*/  NOP ;  /* 0x0000000000007918 */ /* 0x000fc00000000000 */
        /* <DEDUP_REMOVED lines=11> */
.L_x_25:


//--------------------- .nv.shared.reserved.0     --------------------------
	.section	.nv.shared.reserved.0,"aw",@nobits
	.weak		__nv_reservedSMEM_offset_0_alias
	.size		__nv_reservedSMEM_offset_0_alias, 0, 64
	.other		__nv_reservedSMEM_offset_0_alias,@"STO_CUDA_RESERVED_SHARED STV_DEFAULT"
__nv_reservedSMEM_offset_0_alias:
	.zero		0
	.zero		64


//--------------------- .nv.constant0._Z6kernelP6uchar4iii --------------------------
	.section	.nv.constant0._Z6kernelP6uchar4iii,"a",@progbits
	.sectionflags	@""
	.align	4
.nv.constant0._Z6kernelP6uchar4iii:
	.zero		916


//--------------------- SYMBOLS --------------------------

	.type		.nv.reservedSmem.offset0,@object
	.size		.nv.reservedSmem.offset0,0x4
